	.headerflags	@"EF_CUDA_TEXMODE_UNIFIED EF_CUDA_64BIT_ADDRESS EF_CUDA_SM86 EF_CUDA_VIRTUAL_SM(EF_CUDA_SM86)"
	.elftype	@"ET_EXEC"


//--------------------- .nv.info                  --------------------------
	.section	.nv.info,"",@"SHT_CUDA_INFO"
	.align	4


	//----- nvinfo : EIATTR_REGCOUNT
	.align		4
        /*0000*/ 	.byte	0x04, 0x2f
        /*0002*/ 	.short	(.L_1 - .L_0)
	.align		4
.L_0:
        /*0004*/ 	.word	index@(triton_mm)
        /*0008*/ 	.word	0x0000007d


	//----- nvinfo : EIATTR_MIN_STACK_SIZE
	.align		4
.L_1:
        /*000c*/ 	.byte	0x04, 0x12
        /*000e*/ 	.short	(.L_3 - .L_2)
	.align		4
.L_2:
        /*0010*/ 	.word	index@(triton_mm)
        /*0014*/ 	.word	0x00000000


	//----- nvinfo : EIATTR_FRAME_SIZE
	.align		4
.L_3:
        /*0018*/ 	.byte	0x04, 0x11
        /*001a*/ 	.short	(.L_5 - .L_4)
	.align		4
.L_4:
        /*001c*/ 	.word	index@(triton_mm)
        /*0020*/ 	.word	0x00000000


	//----- nvinfo : EIATTR_MIN_STACK_SIZE
	.align		4
.L_5:
        /*0024*/ 	.byte	0x04, 0x12
        /*0026*/ 	.short	(.L_7 - .L_6)
	.align		4
.L_6:
        /*0028*/ 	.word	index@(triton_mm)
        /*002c*/ 	.word	0x00000000
.L_7:


//--------------------- .nv.info.triton_mm        --------------------------
	.section	.nv.info.triton_mm,"",@"SHT_CUDA_INFO"
	.sectionflags	@""
	.align	4


	//----- nvinfo : EIATTR_CUDA_API_VERSION
	.align		4
        /*0000*/ 	.byte	0x04, 0x37
        /*0002*/ 	.short	(.L_9 - .L_8)
.L_8:
        /*0004*/ 	.word	0x0000007c


	//----- nvinfo : EIATTR_SW2861232_WAR
	.align		4
.L_9:
        /*0008*/ 	.byte	0x01, 0x35
	.zero		2


	//----- nvinfo : EIATTR_PARAM_CBANK
	.align		4
        /*000c*/ 	.byte	0x04, 0x0a
        /*000e*/ 	.short	(.L_11 - .L_10)
	.align		4
.L_10:
        /*0010*/ 	.word	index@(.nv.constant0.triton_mm)
        /*0014*/ 	.short	0x0160
        /*0016*/ 	.short	0x0020


	//----- nvinfo : EIATTR_CBANK_PARAM_SIZE
	.align		4
.L_11:
        /*0018*/ 	.byte	0x03, 0x19
        /*001a*/ 	.short	0x0020


	//----- nvinfo : EIATTR_KPARAM_INFO
	.align		4
        /*001c*/ 	.byte	0x04, 0x17
        /*001e*/ 	.short	(.L_13 - .L_12)
.L_12:
        /*0020*/ 	.word	0x00000000
        /*0024*/ 	.short	0x0003
        /*0026*/ 	.short	0x0018
        /*0028*/ 	.byte	0x00, 0xf4, 0x21, 0x00


	//----- nvinfo : EIATTR_KPARAM_INFO
	.align		4
.L_13:
        /*002c*/ 	.byte	0x04, 0x17
        /*002e*/ 	.short	(.L_15 - .L_14)
.L_14:
        /*0030*/ 	.word	0x00000000
        /*0034*/ 	.short	0x0002
        /*0036*/ 	.short	0x0010
        /*0038*/ 	.byte	0x00, 0xf4, 0x21, 0x00


	//----- nvinfo : EIATTR_KPARAM_INFO
	.align		4
.L_15:
        /*003c*/ 	.byte	0x04, 0x17
        /*003e*/ 	.short	(.L_17 - .L_16)
.L_16:
        /*0040*/ 	.word	0x00000000
        /*0044*/ 	.short	0x0001
        /*0046*/ 	.short	0x0008
        /*0048*/ 	.byte	0x00, 0xf4, 0x21, 0x00


	//----- nvinfo : EIATTR_KPARAM_INFO
	.align		4
.L_17:
        /*004c*/ 	.byte	0x04, 0x17
        /*004e*/ 	.short	(.L_19 - .L_18)
.L_18:
        /*0050*/ 	.word	0x00000000
        /*0054*/ 	.short	0x0000
        /*0056*/ 	.short	0x0000
        /*0058*/ 	.byte	0x00, 0xf4, 0x21, 0x00


	//----- nvinfo : EIATTR_MAXREG_COUNT
	.align		4
.L_19:
        /*005c*/ 	.byte	0x03, 0x1b
        /*005e*/ 	.short	0x00ff


	//----- nvinfo : EIATTR_EXIT_INSTR_OFFSETS
	.align		4
        /*0060*/ 	.byte	0x04, 0x1c
        /*0062*/ 	.short	(.L_21 - .L_20)


	//   ....[0]....
.L_20:
        /*0064*/ 	.word	0x00006ea0


	//   ....[1]....
        /*0068*/ 	.word	0x00006ef0


	//----- nvinfo : EIATTR_REQNTID
	.align		4
.L_21:
        /*006c*/ 	.byte	0x04, 0x10
        /*006e*/ 	.short	(.L_23 - .L_22)
.L_22:
        /*0070*/ 	.word	0x00000080
        /*0074*/ 	.word	0x00000001
        /*0078*/ 	.word	0x00000001
.L_23:


//--------------------- .nv.callgraph             --------------------------
	.section	.nv.callgraph,"",@"SHT_CUDA_CALLGRAPH"
	.align	4
	.sectionentsize	8
	.align		4
        /*0000*/ 	.word	0x00000000
	.align		4
        /*0004*/ 	.word	0xffffffff
	.align		4
        /*0008*/ 	.word	0x00000000
	.align		4
        /*000c*/ 	.word	0xfffffffe
	.align		4
        /*0010*/ 	.word	0x00000000
	.align		4
        /*0014*/ 	.word	0xfffffffd
	.align		4
        /*0018*/ 	.word	0x00000000
	.align		4
        /*001c*/ 	.word	0xfffffffc


//--------------------- .nv.rel.action            --------------------------
	.section	.nv.rel.action,"",@"SHT_CUDA_RELOCINFO"
	.align	8
	.sectionentsize	8
        /*0000*/ 	.byte	0x73, 0x00, 0x00, 0x00, 0x00, 0x00, 0x00, 0x00, 0x00, 0x00, 0x00, 0x11, 0x25, 0x00, 0x05, 0x36


//--------------------- .nv.constant0.triton_mm   --------------------------
	.section	.nv.constant0.triton_mm,"a",@progbits
	.sectionflags	@""
	.align	4
.nv.constant0.triton_mm:
	.zero		384


//--------------------- .text.triton_mm           --------------------------
	.section	.text.triton_mm,"ax",@progbits
	.sectionflags	@"SHF_BARRIERS=1"
	.sectioninfo	@"SHI_REGISTERS=125"
	.align	128
        .global         triton_mm
        .type           triton_mm,@function
        .size           triton_mm,(.L_x_1 - triton_mm)
        .other          triton_mm,@"STO_CUDA_ENTRY STV_DEFAULT"
triton_mm:
.text.triton_mm:
[----:B------:R-:W-:Y:S02]  /*0000*/  IMAD.MOV.U32 R1, RZ, RZ, c[0x0][0x28] ;  /* 0x00000a00ff017624 */ /* 0x000fe400078e00ff */
[----:B------:R-:W1:Y:S01]  /*0010*/  S2R R9, SR_CTAID.X ;  /* 0x0000000000097919 */ /* 0x000e620000002500 */
[----:B------:R-:W-:Y:S01]  /*0020*/  IMAD.MOV.U32 R5, RZ, RZ, -0x8 ;  /* 0xfffffff8ff057424 */ /* 0x000fe200078e00ff */
[----:B------:R-:W-:Y:S01]  /*0030*/  ULDC.64 UR4, c[0x0][0x118] ;  /* 0x0000460000047ab9 */ /* 0x000fe20000000a00 */
[----:B------:R-:W-:Y:S02]  /*0040*/  IMAD.MOV.U32 R21, RZ, RZ, 0x2 ;  /* 0x00000002ff157424 */ /* 0x000fe400078e00ff */
[----:B-1----:R-:W-:-:S05]  /*0050*/  IMAD.HI R0, R9, 0x2aaaaaab, RZ ;  /* 0x2aaaaaab09007827 */ /* 0x002fca00078e02ff */
[----:B------:R-:W-:-:S04]  /*0060*/  SHF.R.U32.HI R3, RZ, 0x1f, R0 ;  /* 0x0000001fff037819 */ /* 0x000fc80000011600 */
[----:B------:R-:W-:-:S05]  /*0070*/  LEA.HI.SX32 R0, R0, R3, 0x1b ;  /* 0x0000000300007211 */ /* 0x000fca00078fdaff */
[C---:B------:R-:W-:Y:S02]  /*0080*/  IMAD R2, R0.reuse, R5, 0x2 ;  /* 0x0000000200027424 */ /* 0x040fe400078e0205 */
[----:B------:R-:W-:-:S03]  /*0090*/  IMAD R7, R0, -0xc0, R9 ;  /* 0xffffff4000077824 */ /* 0x000fc600078e0209 */
[----:B------:R-:W-:Y:S02]  /*00a0*/  IMNMX R4, R2, 0x8, PT ;  /* 0x0000000802047817 */ /* 0x000fe40003800200 */
[----:B------:R-:W-:Y:S02]  /*00b0*/  IABS R8, R7 ;  /* 0x0000000700087213 */ /* 0x000fe40000000000 */
[-C--:B------:R-:W-:Y:S02]  /*00c0*/  IABS R6, R4.reuse ;  /* 0x0000000400067213 */ /* 0x080fe40000000000 */
[-C--:B------:R-:W-:Y:S02]  /*00d0*/  IABS R10, R4.reuse ;  /* 0x00000004000a7213 */ /* 0x080fe40000000000 */
[----:B------:R-:W1:Y:S01]  /*00e0*/  I2F.RP R5, R6 ;  /* 0x0000000600057306 */ /* 0x000e620000209400 */
[----:B------:R-:W-:-:S04]  /*00f0*/  LOP3.LUT R7, R7, R4, RZ, 0x3c, !PT ;  /* 0x0000000407077212 */ /* 0x000fc800078e3cff */
[----:B------:R-:W-:-:S03]  /*0100*/  ISETP.GE.AND P3, PT, R7, RZ, PT ;  /* 0x000000ff0700720c */ /* 0x000fc60003f66270 */
[----:B-1----:R-:W1:Y:S02]  /*0110*/  MUFU.RCP R5, R5 ;  /* 0x0000000500057308 */ /* 0x002e640000001000 */
[----:B-1----:R-:W-:-:S06]  /*0120*/  IADD3 R2, R5, 0xffffffe, RZ ;  /* 0x0ffffffe05027810 */ /* 0x002fcc0007ffe0ff */
[----:B------:R1:W2:Y:S02]  /*0130*/  F2I.FTZ.U32.TRUNC.NTZ R3, R2 ;  /* 0x0000000200037305 */ /* 0x0002a4000021f000 */
[----:B-1----:R-:W-:Y:S02]  /*0140*/  IMAD.MOV.U32 R2, RZ, RZ, RZ ;  /* 0x000000ffff027224 */ /* 0x002fe400078e00ff */
[----:B--2---:R-:W-:-:S04]  /*0150*/  IMAD.MOV R11, RZ, RZ, -R3 ;  /* 0x000000ffff0b7224 */ /* 0x004fc800078e0a03 */
[----:B------:R-:W-:-:S04]  /*0160*/  IMAD R11, R11, R6, RZ ;  /* 0x000000060b0b7224 */ /* 0x000fc800078e02ff */
[----:B------:R-:W-:-:S04]  /*0170*/  IMAD.HI.U32 R3, R3, R11, R2 ;  /* 0x0000000b03037227 */ /* 0x000fc800078e0002 */
[----:B------:R-:W-:Y:S01]  /*0180*/  IMAD.MOV R11, RZ, RZ, -R10 ;  /* 0x000000ffff0b7224 */ /* 0x000fe200078e0a0a */
[----:B------:R-:W-:Y:S01]  /*0190*/  IABS R10, R9 ;  /* 0x00000009000a7213 */ /* 0x000fe20000000000 */
[----:B------:R-:W-:-:S04]  /*01a0*/  IMAD.HI.U32 R2, R3, R8, RZ ;  /* 0x0000000803027227 */ /* 0x000fc800078e00ff */
[----:B------:R-:W-:Y:S02]  /*01b0*/  IMAD R5, R2, R11, R8 ;  /* 0x0000000b02057224 */ /* 0x000fe400078e0208 */
[----:B------:R-:W-:-:S03]  /*01c0*/  IMAD.MOV.U32 R8, RZ, RZ, R10 ;  /* 0x000000ffff087224 */ /* 0x000fc600078e000a */
[----:B------:R-:W-:Y:S01]  /*01d0*/  ISETP.GT.U32.AND P2, PT, R6, R5, PT ;  /* 0x000000050600720c */ /* 0x000fe20003f44070 */
[----:B------:R-:W-:-:S04]  /*01e0*/  IMAD.HI.U32 R3, R3, R8, RZ ;  /* 0x0000000803037227 */ /* 0x000fc800078e00ff */
[----:B------:R-:W-:Y:S02]  /*01f0*/  IMAD R3, R3, R11, R8 ;  /* 0x0000000b03037224 */ /* 0x000fe400078e0208 */
[----:B------:R-:W1:Y:S03]  /*0200*/  S2R R8, SR_TID.X ;  /* 0x0000000000087919 */ /* 0x000e660000002100 */
[----:B------:R-:W-:-:S03]  /*0210*/  ISETP.GT.U32.AND P1, PT, R6, R3, PT ;  /* 0x000000030600720c */ /* 0x000fc60003f24070 */
[----:B------:R-:W-:Y:S01]  /*0220*/  @!P2 IMAD.IADD R5, R5, 0x1, -R6 ;  /* 0x000000010505a824 */ /* 0x000fe200078e0a06 */
[----:B------:R-:W-:Y:S02]  /*0230*/  @!P2 IADD3 R2, R2, 0x1, RZ ;  /* 0x000000010202a810 */ /* 0x000fe40007ffe0ff */
[----:B------:R-:W-:Y:S02]  /*0240*/  ISETP.GE.AND P2, PT, R9, RZ, PT ;  /* 0x000000ff0900720c */ /* 0x000fe40003f46270 */
[----:B------:R-:W-:-:S05]  /*0250*/  ISETP.GE.U32.AND P0, PT, R5, R6, PT ;  /* 0x000000060500720c */ /* 0x000fca0003f06070 */
[----:B------:R-:W-:-:S05]  /*0260*/  @!P1 IMAD.IADD R3, R3, 0x1, -R6 ;  /* 0x0000000103039824 */ /* 0x000fca00078e0a06 */
[----:B------:R-:W-:-:S03]  /*0270*/  ISETP.GT.U32.AND P1, PT, R6, R3, PT ;  /* 0x000000030600720c */ /* 0x000fc60003f24070 */
[----:B------:R-:W-:Y:S01]  /*0280*/  @P0 IADD3 R2, R2, 0x1, RZ ;  /* 0x0000000102020810 */ /* 0x000fe20007ffe0ff */
[----:B-1----:R-:W-:Y:S01]  /*0290*/  IMAD.SHL.U32 R120, R8, 0x8, RZ ;  /* 0x0000000808787824 */ /* 0x002fe200078e00ff */
[----:B------:R-:W-:Y:S01]  /*02a0*/  ISETP.NE.AND P0, PT, R4, RZ, PT ;  /* 0x000000ff0400720c */ /* 0x000fe20003f05270 */
[C---:B------:R-:W-:Y:S01]  /*02b0*/  IMAD.SHL.U32 R119, R8.reuse, 0x20, RZ ;  /* 0x0000002008777824 */ /* 0x040fe200078e00ff */
[----:B------:R-:W-:Y:S01]  /*02c0*/  LOP3.LUT R4, RZ, R4, RZ, 0x33, !PT ;  /* 0x00000004ff047212 */ /* 0x000fe200078e33ff */
[----:B------:R-:W-:Y:S01]  /*02d0*/  @!P3 IMAD.MOV R2, RZ, RZ, -R2 ;  /* 0x000000ffff02b224 */ /* 0x000fe200078e0a02 */
[--C-:B------:R-:W-:Y:S01]  /*02e0*/  SHF.R.U32.HI R5, RZ, 0x2, R8.reuse ;  /* 0x00000002ff057819 */ /* 0x100fe20000011608 */
[----:B------:R-:W-:Y:S01]  /*02f0*/  IMAD.SHL.U32 R26, R8, 0x20, RZ ;  /* 0x00000020081a7824 */ /* 0x000fe200078e00ff */
[----:B------:R-:W-:Y:S02]  /*0300*/  LOP3.LUT R7, R120, 0x18, R8, 0x48, !PT ;  /* 0x0000001878077812 */ /* 0x000fe400078e4808 */
[----:B------:R-:W-:Y:S01]  /*0310*/  @!P1 IMAD.IADD R3, R3, 0x1, -R6 ;  /* 0x0000000103039824 */ /* 0x000fe200078e0a06 */
[----:B------:R-:W-:-:S02]  /*0320*/  SEL R117, R4, R2, !P0 ;  /* 0x0000000204757207 */ /* 0x000fc40004000000 */
[----:B------:R-:W-:Y:S01]  /*0330*/  SGXT.U32 R2, R5, 0x5 ;  /* 0x000000050502781a */ /* 0x000fe20000000000 */
[----:B------:R-:W-:Y:S01]  /*0340*/  @!P2 IMAD.MOV R3, RZ, RZ, -R3 ;  /* 0x000000ffff03a224 */ /* 0x000fe200078e0a03 */
[----:B------:R-:W-:Y:S01]  /*0350*/  SHF.R.U32.HI R121, RZ, 0x2, R8 ;  /* 0x00000002ff797819 */ /* 0x000fe20000011608 */
[----:B------:R-:W-:Y:S01]  /*0360*/  IMAD.SHL.U32 R117, R117, 0x80, RZ ;  /* 0x0000008075757824 */ /* 0x000fe200078e00ff */
[----:B------:R-:W-:Y:S01]  /*0370*/  LOP3.LUT R122, R8, 0x10, RZ, 0xc0, !PT ;  /* 0x00000010087a7812 */ /* 0x000fe200078ec0ff */
[----:B------:R-:W-:Y:S01]  /*0380*/  IMAD R13, R2, 0x20, R7 ;  /* 0x00000020020d7824 */ /* 0x000fe200078e0207 */
[----:B------:R-:W-:Y:S02]  /*0390*/  SEL R3, R4, R3, !P0 ;  /* 0x0000000304037207 */ /* 0x000fe40004000000 */
[C---:B------:R-:W-:Y:S02]  /*03a0*/  LOP3.LUT R5, R117.reuse, R2, RZ, 0xfc, !PT ;  /* 0x0000000275057212 */ /* 0x040fe400078efcff */
[C-C-:B------:R-:W-:Y:S01]  /*03b0*/  LOP3.LUT R9, R117.reuse, 0x20, R2.reuse, 0xfe, !PT ;  /* 0x0000002075097812 */ /* 0x140fe200078efe02 */
[----:B------:R-:W-:Y:S01]  /*03c0*/  IMAD R118, R0, 0x8, R3 ;  /* 0x0000000800767824 */ /* 0x000fe200078e0203 */
[--C-:B------:R-:W-:Y:S01]  /*03d0*/  LOP3.LUT R10, R117, 0x40, R2.reuse, 0xfe, !PT ;  /* 0x00000040750a7812 */ /* 0x100fe200078efe02 */
[----:B------:R-:W-:Y:S01]  /*03e0*/  IMAD.HI R4, R5, 0x2aaaaaab, RZ ;  /* 0x2aaaaaab05047827 */ /* 0x000fe200078e02ff */
[----:B------:R-:W-:-:S02]  /*03f0*/  LOP3.LUT R12, R117, 0x60, R2, 0xfe, !PT ;  /* 0x00000060750c7812 */ /* 0x000fc400078efe02 */
[----:B------:R-:W-:Y:S01]  /*0400*/  PRMT R14, R9, 0x9910, RZ ;  /* 0x00009910090e7816 */ /* 0x000fe200000000ff */
[----:B------:R-:W-:Y:S01]  /*0410*/  IMAD.SHL.U32 R118, R118, 0x40, RZ ;  /* 0x0000004076767824 */ /* 0x000fe200078e00ff */
[----:B------:R-:W-:Y:S02]  /*0420*/  SHF.R.U32.HI R3, RZ, 0x1f, R4 ;  /* 0x0000001fff037819 */ /* 0x000fe40000011604 */
[----:B------:R-:W-:Y:S01]  /*0430*/  PRMT R16, R12, 0x9910, RZ ;  /* 0x000099100c107816 */ /* 0x000fe200000000ff */
[----:B------:R-:W-:Y:S01]  /*0440*/  IMAD R14, R14, 0x2aab, RZ ;  /* 0x00002aab0e0e7824 */ /* 0x000fe200078e02ff */
[----:B------:R-:W-:Y:S02]  /*0450*/  LOP3.LUT R0, R118, R2, RZ, 0xfc, !PT ;  /* 0x0000000276007212 */ /* 0x000fe400078efcff */
[----:B------:R-:W-:Y:S01]  /*0460*/  LEA.HI R6, R4, R3, RZ, 0x17 ;  /* 0x0000000304067211 */ /* 0x000fe200078fb8ff */
[----:B------:R-:W-:Y:S01]  /*0470*/  IMAD R16, R16, 0x2aab, RZ ;  /* 0x00002aab10107824 */ /* 0x000fe200078e02ff */
[----:B------:R-:W-:Y:S01]  /*0480*/  LOP3.LUT R3, R118, 0x20, R2, 0xfe, !PT ;  /* 0x0000002076037812 */ /* 0x000fe200078efe02 */
[----:B------:R-:W-:Y:S01]  /*0490*/  IMAD.HI R2, R0, 0x3531dec1, RZ ;  /* 0x3531dec100027827 */ /* 0x000fe200078e02ff */
[----:B------:R-:W-:-:S02]  /*04a0*/  PRMT R15, R10, 0x9910, RZ ;  /* 0x000099100a0f7816 */ /* 0x000fc400000000ff */
[----:B------:R-:W-:Y:S01]  /*04b0*/  LOP3.LUT R121, R121, 0x18, RZ, 0xc0, !PT ;  /* 0x0000001879797812 */ /* 0x000fe200078ec0ff */
[----:B------:R-:W-:Y:S01]  /*04c0*/  IMAD.HI R4, R3, 0x3531dec1, RZ ;  /* 0x3531dec103047827 */ /* 0x000fe200078e02ff */
[----:B------:R-:W-:Y:S02]  /*04d0*/  SHF.R.U32.HI R7, RZ, 0x1f, R2 ;  /* 0x0000001fff077819 */ /* 0x000fe40000011602 */
[----:B------:R-:W-:Y:S01]  /*04e0*/  LOP3.LUT R26, R26, 0x1e0, RZ, 0xe2, !PT ;  /* 0x000001e01a1a7812 */ /* 0x000fe200078ee2ff */
[----:B------:R-:W-:Y:S01]  /*04f0*/  IMAD R15, R15, 0x2aab, RZ ;  /* 0x00002aab0f0f7824 */ /* 0x000fe200078e02ff */
[----:B------:R-:W-:Y:S01]  /*0500*/  SHF.R.U32.HI R11, RZ, 0x1f, R4 ;  /* 0x0000001fff0b7819 */ /* 0x000fe20000011604 */
[----:B------:R-:W-:Y:S01]  /*0510*/  IMAD R51, R6, -0xc00, R5 ;  /* 0xfffff40006337824 */ /* 0x000fe200078e0205 */
[----:B------:R-:W-:Y:S02]  /*0520*/  LEA.HI R7, R2, R7, RZ, 0x1c ;  /* 0x0000000702077211 */ /* 0x000fe400078fe0ff */
[----:B------:R-:W-:Y:S01]  /*0530*/  SHF.R.S32.HI R2, RZ, 0x10, R14 ;  /* 0x00000010ff027819 */ /* 0x000fe2000001140e */
[----:B------:R-:W-:Y:S01]  /*0540*/  IMAD R51, R51, 0x300, RZ ;  /* 0x0000030033337824 */ /* 0x000fe200078e02ff */
[----:B------:R-:W-:Y:S01]  /*0550*/  LEA.HI R4, R4, R11, RZ, 0x1c ;  /* 0x0000000b04047211 */ /* 0x000fe200078fe0ff */
[----:B------:R-:W-:Y:S01]  /*0560*/  IMAD R7, R7, -0x4d, R0 ;  /* 0xffffffb307077824 */ /* 0x000fe200078e0200 */
[----:B------:R-:W-:-:S02]  /*0570*/  LOP3.LUT R11, R2, 0xffff, RZ, 0xc0, !PT ;  /* 0x0000ffff020b7812 */ /* 0x000fc400078ec0ff */
[----:B------:R-:W-:Y:S01]  /*0580*/  SHF.R.S32.HI R5, RZ, 0x10, R16 ;  /* 0x00000010ff057819 */ /* 0x000fe20000011410 */
[----:B------:R-:W-:Y:S01]  /*0590*/  IMAD R49, R4, -0x4d, R3 ;  /* 0xffffffb304317824 */ /* 0x000fe200078e0203 */
[----:B------:R-:W-:Y:S01]  /*05a0*/  SHF.R.S32.HI R2, RZ, 0x10, R15 ;  /* 0x00000010ff027819 */ /* 0x000fe2000001140f */
[----:B------:R-:W-:Y:S01]  /*05b0*/  IMAD R25, R7, 0x300, RZ ;  /* 0x0000030007197824 */ /* 0x000fe200078e02ff */
[----:B------:R-:W-:Y:S01]  /*05c0*/  SHF.R.U32.HI R0, RZ, 0xf, R11 ;  /* 0x0000000fff007819 */ /* 0x000fe2000001160b */
[----:B------:R-:W-:Y:S01]  /*05d0*/  IMAD R49, R49, 0x300, RZ ;  /* 0x0000030031317824 */ /* 0x000fe200078e02ff */
[----:B------:R-:W-:Y:S02]  /*05e0*/  LOP3.LUT R15, R5, 0xffff, RZ, 0xc0, !PT ;  /* 0x0000ffff050f7812 */ /* 0x000fe400078ec0ff */
[----:B------:R-:W-:Y:S02]  /*05f0*/  LOP3.LUT R3, R2, 0xffff, RZ, 0xc0, !PT ;  /* 0x0000ffff02037812 */ /* 0x000fe400078ec0ff */
[----:B------:R-:W-:-:S02]  /*0600*/  LEA.HI R0, R11, R0, RZ, 0x17 ;  /* 0x000000000b007211 */ /* 0x000fc400078fb8ff */
[----:B------:R-:W-:Y:S02]  /*0610*/  SHF.R.U32.HI R4, RZ, 0xf, R15 ;  /* 0x0000000fff047819 */ /* 0x000fe4000001160f */
[----:B------:R-:W-:Y:S02]  /*0620*/  SHF.R.U32.HI R2, RZ, 0xf, R3 ;  /* 0x0000000fff027819 */ /* 0x000fe40000011603 */
[----:B------:R-:W-:Y:S02]  /*0630*/  LOP3.LUT R5, R25, 0x18, R120, 0xf8, !PT ;  /* 0x0000001819057812 */ /* 0x000fe400078ef878 */
[----:B------:R-:W-:Y:S02]  /*0640*/  PRMT R0, R0, 0x9910, RZ ;  /* 0x0000991000007816 */ /* 0x000fe400000000ff */
[----:B------:R-:W-:Y:S01]  /*0650*/  LEA.HI R11, R15, R4, RZ, 0x17 ;  /* 0x000000040f0b7211 */ /* 0x000fe200078fb8ff */
[----:B------:R-:W-:Y:S01]  /*0660*/  IMAD.WIDE R6, R5, R21, c[0x0][0x160] ;  /* 0x0000580005067625 */ /* 0x000fe200078e0215 */
[----:B------:R-:W-:-:S02]  /*0670*/  LEA.HI R3, R3, R2, RZ, 0x17 ;  /* 0x0000000203037211 */ /* 0x000fc400078fb8ff */
[----:B------:R-:W-:Y:S01]  /*0680*/  SHF.R.S32.HI R14, RZ, 0x1f, R25 ;  /* 0x0000001fff0e7819 */ /* 0x000fe20000011419 */
[----:B------:R-:W-:Y:S01]  /*0690*/  IMAD R0, R0, 0xc00, RZ ;  /* 0x00000c0000007824 */ /* 0x000fe200078e02ff */
[----:B------:R-:W-:Y:S01]  /*06a0*/  LEA R4, P0, R5, c[0x0][0x160], 0x1 ;  /* 0x0000580005047a11 */ /* 0x000fe200078008ff */
[----:B------:R-:W-:Y:S01]  /*06b0*/  IMAD.SHL.U32 R2, R13, 0x2, RZ ;  /* 0x000000020d027824 */ /* 0x000fe200078e00ff */
[----:B------:R-:W-:Y:S01]  /*06c0*/  PRMT R3, R3, 0x9910, RZ ;  /* 0x0000991003037816 */ /* 0x000fe200000000ff */
[----:B------:R-:W-:Y:S01]  /*06d0*/  IMAD.MOV R13, RZ, RZ, -R0 ;  /* 0x000000ffff0d7224 */ /* 0x000fe200078e0a00 */
[----:B------:R-:W-:Y:S02]  /*06e0*/  LEA.HI.X R5, R5, c[0x0][0x164], R14, 0x1, P0 ;  /* 0x0000590005057a11 */ /* 0x000fe400000f0c0e */
[----:B------:R-:W-:Y:S01]  /*06f0*/  PRMT R14, R11, 0x9910, RZ ;  /* 0x000099100b0e7816 */ /* 0x000fe200000000ff */
[----:B------:R-:W-:Y:S01]  /*0700*/  IMAD.MOV.U32 R0, RZ, RZ, R3 ;  /* 0x000000ffff007224 */ /* 0x000fe200078e0003 */
[----:B------:R-:W-:Y:S01]  /*0710*/  LOP3.LUT R11, R49, 0x18, R120, 0xf8, !PT ;  /* 0x00000018310b7812 */ /* 0x000fe200078ef878 */
[----:B------:R1:W-:Y:S01]  /*0720*/  LDGSTS.E.BYPASS.128 [R2+0x4000], [R6.64] ;  /* 0x0400000006027fae */ /* 0x0003e2000b901c44 */
[----:B------:R-:W-:Y:S01]  /*0730*/  IADD3 R55, R26, 0x400, RZ ;  /* 0x000004001a377810 */ /* 0x000fe20007ffe0ff */
[----:B------:R-:W-:Y:S01]  /*0740*/  IMAD.MOV.U32 R3, RZ, RZ, R14 ;  /* 0x000000ffff037224 */ /* 0x000fe200078e000e */
[----:B------:R-:W-:Y:S01]  /*0750*/  SHF.R.S32.HI R14, RZ, 0x1f, R49 ;  /* 0x0000001fff0e7819 */ /* 0x000fe20000011431 */
[----:B------:R-:W-:Y:S01]  /*0760*/  IMAD R0, R0, 0xc00, RZ ;  /* 0x00000c0000007824 */ /* 0x000fe200078e02ff */
[----:B------:R-:W-:Y:S01]  /*0770*/  LEA R16, P0, R11, c[0x0][0x160], 0x1 ;  /* 0x000058000b107a11 */ /* 0x000fe200078008ff */
[----:B------:R-:W-:Y:S01]  /*0780*/  IMAD R3, R3, 0xc00, RZ ;  /* 0x00000c0003037824 */ /* 0x000fe200078e02ff */
[----:B------:R-:W-:Y:S01]  /*0790*/  LOP3.LUT R53, R119, 0x1e0, RZ, 0xc0, !PT ;  /* 0x000001e077357812 */ /* 0x000fe200078ec0ff */
[----:B------:R-:W-:Y:S01]  /*07a0*/  IMAD.MOV R0, RZ, RZ, -R0 ;  /* 0x000000ffff007224 */ /* 0x000fe200078e0a00 */
[----:B------:R-:W-:-:S02]  /*07b0*/  LEA.HI.X R17, R11, c[0x0][0x164], R14, 0x1, P0 ;  /* 0x000059000b117a11 */ /* 0x000fc400000f0c0e */
[----:B------:R-:W-:Y:S02]  /*07c0*/  LOP3.LUT R117, R117, 0x78, R120, 0xf8, !PT ;  /* 0x0000007875757812 */ /* 0x000fe400078ef878 */
[----:B-1----:R-:W-:-:S05]  /*07d0*/  PRMT R6, R13, 0x7710, RZ ;  /* 0x000077100d067816 */ /* 0x002fca00000000ff */
[----:B------:R-:W-:Y:S02]  /*07e0*/  IMAD.IADD R9, R9, 0x1, R6 ;  /* 0x0000000109097824 */ /* 0x000fe400078e0206 */
[----:B------:R-:W-:-:S03]  /*07f0*/  IMAD.WIDE R6, R11, R21, c[0x0][0x160] ;  /* 0x000058000b067625 */ /* 0x000fc600078e0215 */
[----:B------:R-:W-:Y:S01]  /*0800*/  PRMT R13, R9, 0x9910, RZ ;  /* 0x00009910090d7816 */ /* 0x000fe200000000ff */
[----:B------:R-:W-:Y:S01]  /*0810*/  IMAD.MOV R11, RZ, RZ, -R3 ;  /* 0x000000ffff0b7224 */ /* 0x000fe200078e0a03 */
[----:B------:R-:W-:Y:S01]  /*0820*/  PRMT R3, R0, 0x7710, RZ ;  /* 0x0000771000037816 */ /* 0x000fe200000000ff */
[----:B------:R1:W-:Y:S01]  /*0830*/  LDGSTS.E.BYPASS.128 [R2+0x4800], [R6.64] ;  /* 0x0480000006027fae */ /* 0x0003e2000b901c44 */
[--C-:B------:R-:W-:Y:S02]  /*0840*/  LOP3.LUT R0, R51, 0x18, R120.reuse, 0xf8, !PT ;  /* 0x0000001833007812 */ /* 0x100fe400078ef878 */
[----:B------:R-:W-:Y:S01]  /*0850*/  PRMT R9, R11, 0x7710, RZ ;  /* 0x000077100b097816 */ /* 0x000fe200000000ff */
[----:B------:R-:W-:Y:S01]  /*0860*/  IMAD.IADD R10, R10, 0x1, R3 ;  /* 0x000000010a0a7824 */ /* 0x000fe200078e0203 */
[----:B------:R-:W-:Y:S01]  /*0870*/  LEA R18, P0, R0, c[0x0][0x168], 0x1 ;  /* 0x00005a0000127a11 */ /* 0x000fe200078008ff */
[----:B------:R-:W-:Y:S01]  /*0880*/  IMAD.MOV.U32 R11, RZ, RZ, R13 ;  /* 0x000000ffff0b7224 */ /* 0x000fe200078e000d */
[----:B------:R-:W-:Y:S01]  /*0890*/  SHF.R.S32.HI R13, RZ, 0x1f, R51 ;  /* 0x0000001fff0d7819 */ /* 0x000fe20000011433 */
[----:B------:R-:W-:Y:S01]  /*08a0*/  IMAD.IADD R12, R12, 0x1, R9 ;  /* 0x000000010c0c7824 */ /* 0x000fe200078e0209 */
[----:B------:R-:W-:Y:S01]  /*08b0*/  PRMT R9, R10, 0x9910, RZ ;  /* 0x000099100a097816 */ /* 0x000fe200000000ff */
[----:B------:R-:W-:Y:S01]  /*08c0*/  IMAD R11, R11, 0x300, RZ ;  /* 0x000003000b0b7824 */ /* 0x000fe200078e02ff */
[C---:B------:R-:W-:Y:S01]  /*08d0*/  LEA.HI.X R19, R0.reuse, c[0x0][0x16c], R13, 0x1, P0 ;  /* 0x00005b0000137a11 */ /* 0x040fe200000f0c0d */
[-C--:B-1----:R-:W-:Y:S01]  /*08e0*/  IMAD.WIDE R6, R0, R21.reuse, c[0x0][0x168] ;  /* 0x00005a0000067625 */ /* 0x082fe200078e0215 */
[----:B------:R-:W-:Y:S01]  /*08f0*/  PRMT R27, R12, 0x9910, RZ ;  /* 0x000099100c1b7816 */ /* 0x000fe200000000ff */
[----:B------:R-:W0:Y:S01]  /*0900*/  LDGDEPBAR ;  /* 0x00000000000079af */ /* 0x000e220000000000 */
[--C-:B------:R-:W-:Y:S01]  /*0910*/  LOP3.LUT R3, R11, 0x18, R120.reuse, 0xf8, !PT ;  /* 0x000000180b037812 */ /* 0x100fe200078ef878 */
[----:B------:R-:W-:Y:S01]  /*0920*/  IMAD R9, R9, 0x300, RZ ;  /* 0x0000030009097824 */ /* 0x000fe200078e02ff */
[----:B------:R-:W-:Y:S01]  /*0930*/  SHF.R.S32.HI R24, RZ, 0x1f, R11 ;  /* 0x0000001fff187819 */ /* 0x000fe2000001140b */
[----:B------:R-:W-:Y:S01]  /*0940*/  IMAD R27, R27, 0x300, RZ ;  /* 0x000003001b1b7824 */ /* 0x000fe200078e02ff */
[----:B------:R1:W-:Y:S01]  /*0950*/  LDGSTS.E.BYPASS.128 [R2], [R6.64] ;  /* 0x0000000006027fae */ /* 0x0003e2000b901c44 */
[----:B------:R-:W-:Y:S01]  /*0960*/  IMAD.WIDE R12, R3, R21, c[0x0][0x168] ;  /* 0x00005a00030c7625 */ /* 0x000fe200078e0215 */
[----:B------:R-:W-:-:S02]  /*0970*/  LOP3.LUT R0, R9, 0x18, R120, 0xf8, !PT ;  /* 0x0000001809007812 */ /* 0x000fc400078ef878 */
[----:B------:R-:W-:Y:S02]  /*0980*/  LOP3.LUT R10, R27, 0x18, R120, 0xf8, !PT ;  /* 0x000000181b0a7812 */ /* 0x000fe400078ef878 */
[----:B------:R2:W-:Y:S01]  /*0990*/  LDGSTS.E.BYPASS.128 [R2+0x800], [R12.64] ;  /* 0x008000000c027fae */ /* 0x0005e2000b901c44 */
[-C--:B------:R-:W-:Y:S01]  /*09a0*/  IMAD.WIDE R14, R0, R21.reuse, c[0x0][0x168] ;  /* 0x00005a00000e7625 */ /* 0x080fe200078e0215 */
[----:B------:R-:W-:Y:S02]  /*09b0*/  LEA R20, P0, R3, c[0x0][0x168], 0x1 ;  /* 0x00005a0003147a11 */ /* 0x000fe400078008ff */
[----:B------:R-:W-:Y:S01]  /*09c0*/  SHF.R.S32.HI R23, RZ, 0x1f, R9 ;  /* 0x0000001fff177819 */ /* 0x000fe20000011409 */
[----:B-1----:R-:W-:Y:S01]  /*09d0*/  IMAD.WIDE R6, R10, R21, c[0x0][0x168] ;  /* 0x00005a000a067625 */ /* 0x002fe200078e0215 */
[----:B------:R2:W-:Y:S01]  /*09e0*/  LDGSTS.E.BYPASS.128 [R2+0x1000], [R14.64] ;  /* 0x010000000e027fae */ /* 0x0005e2000b901c44 */
[----:B------:R-:W-:Y:S02]  /*09f0*/  LEA R22, P1, R0, c[0x0][0x168], 0x1 ;  /* 0x00005a0000167a11 */ /* 0x000fe400078208ff */
[----:B------:R-:W-:Y:S01]  /*0a00*/  SHF.R.S32.HI R29, RZ, 0x1f, R27 ;  /* 0x0000001fff1d7819 */ /* 0x000fe2000001141b */
[----:B------:R1:W-:Y:S01]  /*0a10*/  LDGSTS.E.BYPASS.128 [R2+0x1800], [R6.64] ;  /* 0x0180000006027fae */ /* 0x0003e2000b901c44 */
[----:B------:R-:W-:-:S02]  /*0a20*/  LEA R28, P2, R10, c[0x0][0x168], 0x1 ;  /* 0x00005a000a1c7a11 */ /* 0x000fc400078408ff */
[----:B------:R-:W-:Y:S01]  /*0a30*/  LEA.HI.X R21, R3, c[0x0][0x16c], R24, 0x1, P0 ;  /* 0x00005b0003157a11 */ /* 0x000fe200000f0c18 */
[----:B------:R-:W0:Y:S01]  /*0a40*/  LDGDEPBAR ;  /* 0x00000000000079af */ /* 0x000e220000000000 */
[----:B------:R-:W-:Y:S01]  /*0a50*/  LEA.HI.X R23, R0, c[0x0][0x16c], R23, 0x1, P1 ;  /* 0x00005b0000177a11 */ /* 0x000fe200008f0c17 */
[----:B------:R-:W-:Y:S01]  /*0a60*/  IMAD.SHL.U32 R3, R8, 0x4, RZ ;  /* 0x0000000408037824 */ /* 0x000fe200078e00ff */
[----:B------:R-:W-:Y:S01]  /*0a70*/  LEA.HI.X R29, R10, c[0x0][0x16c], R29, 0x1, P2 ;  /* 0x00005b000a1d7a11 */ /* 0x000fe200010f0c1d */
[----:B------:R-:W-:Y:S01]  /*0a80*/  BAR.SYNC.DEFER_BLOCKING 0x0 ;  /* 0x0000000000007b1d */ /* 0x000fe20000010000 */
[----:B------:R-:W-:Y:S02]  /*0a90*/  SHF.R.U32.HI R10, RZ, 0x1, R122 ;  /* 0x00000001ff0a7819 */ /* 0x000fe4000001167a */
[----:B------:R-:W-:Y:S02]  /*0aa0*/  LOP3.LUT R0, R3, 0x18, R8, 0x48, !PT ;  /* 0x0000001803007812 */ /* 0x000fe400078e4808 */
[----:B------:R-:W-:-:S02]  /*0ab0*/  LOP3.LUT R24, R10, 0x18, R3, 0x78, !PT ;  /* 0x000000180a187812 */ /* 0x000fc400078e7803 */
[----:B------:R-:W-:Y:S02]  /*0ac0*/  LOP3.LUT R10, R10, 0x10, R3, 0xf8, !PT ;  /* 0x000000100a0a7812 */ /* 0x000fe400078ef803 */
[C---:B------:R-:W-:Y:S02]  /*0ad0*/  LOP3.LUT R108, R24.reuse, 0x1e0, R119, 0xf8, !PT ;  /* 0x000001e0186c7812 */ /* 0x040fe400078ef877 */
[----:B------:R-:W-:Y:S02]  /*0ae0*/  LOP3.LUT R3, R3, 0x8, RZ, 0xc0, !PT ;  /* 0x0000000803037812 */ /* 0x000fe400078ec0ff */
[-C--:B------:R-:W-:Y:S01]  /*0af0*/  LOP3.LUT R109, R24, R55.reuse, RZ, 0xfc, !PT ;  /* 0x00000037186d7212 */ /* 0x080fe200078efcff */
[----:B------:R-:W-:Y:S01]  /*0b00*/  IMAD.SHL.U32 R108, R108, 0x2, RZ ;  /* 0x000000026c6c7824 */ /* 0x000fe200078e00ff */
[----:B------:R-:W-:Y:S01]  /*0b10*/  LOP3.LUT R10, R10, 0x10, R3, 0x1e, !PT ;  /* 0x000000100a0a7812 */ /* 0x000fe200078e1e03 */
[----:B------:R-:W-:Y:S02]  /*0b20*/  IMAD.IADD R3, R24, 0x1, R53 ;  /* 0x0000000118037824 */ /* 0x000fe400078e0235 */
[----:B------:R-:W-:Y:S01]  /*0b30*/  IMAD.SHL.U32 R109, R109, 0x2, RZ ;  /* 0x000000026d6d7824 */ /* 0x000fe200078e00ff */
[C---:B------:R-:W-:Y:S01]  /*0b40*/  LOP3.LUT R111, R10.reuse, 0x1e0, R119, 0xf8, !PT ;  /* 0x000001e00a6f7812 */ /* 0x040fe200078ef877 */
[----:B------:R-:W-:Y:S01]  /*0b50*/  IMAD.SHL.U32 R3, R3, 0x2, RZ ;  /* 0x0000000203037824 */ /* 0x000fe200078e00ff */
[----:B------:R-:W-:Y:S01]  /*0b60*/  LOP3.LUT R110, R10, R55, RZ, 0xfc, !PT ;  /* 0x000000370a6e7212 */ /* 0x000fe200078efcff */
[----:B------:R-:W-:Y:S01]  /*0b70*/  IMAD.IADD R116, R53, 0x1, R10 ;  /* 0x0000000135747824 */ /* 0x000fe200078e020a */
[----:B------:R-:W-:Y:S01]  /*0b80*/  @!PT LDS RZ, [RZ] ;  /* 0x00000000fffff984 */ /* 0x000fe20000000800 */
[----:B------:R-:W-:Y:S01]  /*0b90*/  @!PT LDS RZ, [RZ] ;  /* 0x00000000fffff984 */ /* 0x000fe20000000800 */
[----:B------:R-:W-:Y:S01]  /*0ba0*/  @!PT LDS RZ, [RZ] ;  /* 0x00000000fffff984 */ /* 0x000fe20000000800 */
[----:B------:R3:W-:Y:S01]  /*0bb0*/  LDGSTS.E.BYPASS.128 [R2+0x5000], [R4.64+0x40] ;  /* 0x0500004004027fae */ /* 0x0007e2000b901c44 */
[----:B------:R-:W-:-:S02]  /*0bc0*/  IMAD.SHL.U32 R111, R111, 0x2, RZ ;  /* 0x000000026f6f7824 */ /* 0x000fc400078e00ff */
[----:B------:R-:W-:Y:S01]  /*0bd0*/  IMAD.SHL.U32 R116, R116, 0x2, RZ ;  /* 0x0000000274747824 */ /* 0x000fe200078e00ff */
[----:B------:R4:W-:Y:S01]  /*0be0*/  LDGSTS.E.BYPASS.128 [R2+0x5800], [R16.64+0x40] ;  /* 0x0580004010027fae */ /* 0x0009e2000b901c44 */
[----:B------:R-:W-:-:S03]  /*0bf0*/  IMAD.SHL.U32 R110, R110, 0x2, RZ ;  /* 0x000000026e6e7824 */ /* 0x000fc600078e00ff */
[----:B------:R-:W0:Y:S04]  /*0c00*/  LDGDEPBAR ;  /* 0x00000000000079af */ /* 0x000e280000000000 */
[----:B------:R4:W-:Y:S01]  /*0c10*/  LDGSTS.E.BYPASS.128 [R2+0x2000], [R18.64+0x40] ;  /* 0x0200004012027fae */ /* 0x0009e2000b901c44 */
[----:B---3--:R-:W-:-:S03]  /*0c20*/  LOP3.LUT R5, R121, 0x7, R8, 0xf8, !PT ;  /* 0x0000000779057812 */ /* 0x008fc600078ef808 */
[----:B------:R3:W-:Y:S02]  /*0c30*/  LDGSTS.E.BYPASS.128 [R2+0x2800], [R20.64+0x40] ;  /* 0x0280004014027fae */ /* 0x0007e4000b901c44 */
[----:B------:R-:W-:Y:S02]  /*0c40*/  IMAD R0, R5, 0x20, R0 ;  /* 0x0000002005007824 */ /* 0x000fe400078e0200 */
[----:B------:R3:W-:Y:S02]  /*0c50*/  LDGSTS.E.BYPASS.128 [R2+0x3000], [R22.64+0x40] ;  /* 0x0300004016027fae */ /* 0x0007e4000b901c44 */
[----:B------:R-:W-:Y:S02]  /*0c60*/  IMAD.SHL.U32 R0, R0, 0x2, RZ ;  /* 0x0000000200007824 */ /* 0x000fe400078e00ff */
[----:B------:R1:W-:Y:S04]  /*0c70*/  LDGSTS.E.BYPASS.128 [R2+0x3800], [R28.64+0x40] ;  /* 0x038000401c027fae */ /* 0x0003e8000b901c44 */
[----:B------:R-:W0:Y:S01]  /*0c80*/  LDGDEPBAR ;  /* 0x00000000000079af */ /* 0x000e220000000000 */
[----:B------:R-:W-:-:S04]  /*0c90*/  DEPBAR.LE SB0, 0x2 ;  /* 0x000080800000791a */ /* 0x000fc80000000000 */
[----:B------:R-:W-:Y:S06]  /*0ca0*/  BAR.SYNC.DEFER_BLOCKING 0x0 ;  /* 0x0000000000007b1d */ /* 0x000fec0000010000 */
[----:B-1----:R-:W-:Y:S04]  /*0cb0*/  LDSM.16.M88.4 R4, [R108+0x4000] ;  /* 0x004000006c04783b */ /* 0x002fe80000000200 */
[----:B---3--:R-:W1:Y:S04]  /*0cc0*/  LDSM.16.M88.4 R20, [R0] ;  /* 0x000000000014783b */ /* 0x008e680000000200 */
[----:B----4-:R-:W3:Y:S04]  /*0cd0*/  LDSM.16.M88.4 R16, [R0+0x800] ;  /* 0x000800000010783b */ /* 0x010ee80000000200 */
[----:B--2---:R-:W2:Y:S04]  /*0ce0*/  LDSM.16.M88.4 R12, [R0+0x1000] ;  /* 0x00100000000c783b */ /* 0x004ea80000000200 */
[----:B------:R-:W4:Y:S04]  /*0cf0*/  LDSM.16.M88.4 R96, [R0+0x1800] ;  /* 0x001800000060783b */ /* 0x000f280000000200 */
[----:B------:R-:W2:Y:S04]  /*0d00*/  LDSM.16.M88.4 R36, [R111+0x4000] ;  /* 0x004000006f24783b */ /* 0x000ea80000000200 */
[----:B------:R-:W4:Y:S04]  /*0d10*/  LDSM.16.M88.4 R84, [R3+0x4400] ;  /* 0x004400000354783b */ /* 0x000f280000000200 */
[----:B------:R-:W4:Y:S04]  /*0d20*/  LDSM.16.M88.4 R80, [R109+0x4000] ;  /* 0x004000006d50783b */ /* 0x000f280000000200 */
[----:B------:R-:W4:Y:S04]  /*0d30*/  LDSM.16.M88.4 R92, [R3+0x4c00] ;  /* 0x004c0000035c783b */ /* 0x000f280000000200 */
[----:B------:R-:W-:Y:S01]  /*0d40*/  LDSM.16.M88.4 R88, [R116+0x4c00] ;  /* 0x004c00007458783b */ /* 0x000fe20000000200 */
[C---:B-1----:R-:W-:Y:S08]  /*0d50*/  HMMA.16816.F32.BF16 R104, R4.reuse, R20, RZ ;  /* 0x000000140468723c */ /* 0x042ff000000418ff */
[C---:B---3--:R-:W-:Y:S08]  /*0d60*/  HMMA.16816.F32.BF16 R28, R4.reuse, R16, RZ ;  /* 0x00000010041c723c */ /* 0x048ff000000418ff */
[C---:B--2---:R-:W-:Y:S08]  /*0d70*/  HMMA.16816.F32.BF16 R32, R4.reuse, R12, RZ ;  /* 0x0000000c0420723c */ /* 0x044ff000000418ff */
[----:B----4-:R-:W-:Y:S08]  /*0d80*/  HMMA.16816.F32.BF16 R4, R4, R96, RZ ;  /* 0x000000600404723c */ /* 0x010ff000000418ff */
[C---:B------:R-:W-:Y:S08]  /*0d90*/  HMMA.16816.F32.BF16 R104, R36.reuse, R22, R104 ;  /* 0x000000162468723c */ /* 0x040ff00000041868 */
[C---:B------:R-:W-:Y:S08]  /*0da0*/  HMMA.16816.F32.BF16 R28, R36.reuse, R18, R28 ;  /* 0x00000012241c723c */ /* 0x040ff0000004181c */
[C---:B------:R-:W-:Y:S08]  /*0db0*/  HMMA.16816.F32.BF16 R32, R36.reuse, R14, R32 ;  /* 0x0000000e2420723c */ /* 0x040ff00000041820 */
[----:B------:R-:W-:Y:S07]  /*0dc0*/  HMMA.16816.F32.BF16 R36, R36, R98, R4 ;  /* 0x000000622424723c */ /* 0x000fee0000041804 */
[----:B------:R-:W-:Y:S01]  /*0dd0*/  LOP3.LUT R4, R8, 0x3, RZ, 0xc0, !PT ;  /* 0x0000000308047812 */ /* 0x000fe200078ec0ff */
[----:B------:R-:W-:Y:S01]  /*0de0*/  IMAD.WIDE R6, R51, 0x2, RZ ;  /* 0x0000000233067825 */ /* 0x000fe200078e02ff */
[----:B------:R-:W-:Y:S03]  /*0df0*/  HMMA.16816.F32.BF16 R40, R84, R20, RZ ;  /* 0x000000145428723c */ /* 0x000fe600000418ff */
[----:B------:R-:W-:-:S05]  /*0e00*/  IMAD.WIDE.U32 R4, R4, 0x10, RZ ;  /* 0x0000001004047825 */ /* 0x000fca00078e00ff */
[----:B------:R-:W-:Y:S01]  /*0e10*/  HMMA.16816.F32.BF16 R56, R80, R20, RZ ;  /* 0x000000145038723c */ /* 0x000fe200000418ff */
[----:B------:R-:W-:Y:S02]  /*0e20*/  LOP3.LUT R114, R4, R6, RZ, 0xfc, !PT ;  /* 0x0000000604727212 */ /* 0x000fe400078efcff */
[----:B------:R-:W-:Y:S01]  /*0e30*/  LOP3.LUT R52, R5, R7, RZ, 0xfc, !PT ;  /* 0x0000000705347212 */ /* 0x000fe200078efcff */
[----:B------:R-:W-:Y:S01]  /*0e40*/  IMAD.WIDE R6, R25, 0x2, RZ ;  /* 0x0000000219067825 */ /* 0x000fe200078e02ff */
[----:B------:R-:W-:-:S03]  /*0e50*/  IADD3 R114, P0, R114, c[0x0][0x168], RZ ;  /* 0x00005a0072727a10 */ /* 0x000fc60007f1e0ff */
[----:B------:R-:W-:Y:S01]  /*0e60*/  HMMA.16816.F32.BF16 R76, R92, R20, RZ ;  /* 0x000000145c4c723c */ /* 0x000fe200000418ff */
[----:B------:R-:W-:Y:S01]  /*0e70*/  IMAD.WIDE R24, R27, 0x2, RZ ;  /* 0x000000021b187825 */ /* 0x000fe200078e02ff */
[----:B------:R-:W-:Y:S02]  /*0e80*/  LOP3.LUT R6, R4, R6, RZ, 0xfc, !PT ;  /* 0x0000000604067212 */ /* 0x000fe400078efcff */
[----:B------:R-:W-:Y:S01]  /*0e90*/  IADD3.X R115, R52, c[0x0][0x16c], RZ, P0, !PT ;  /* 0x00005b0034737a10 */ /* 0x000fe200007fe4ff */
[----:B------:R-:W-:Y:S01]  /*0ea0*/  IMAD.WIDE R26, R9, 0x2, RZ ;  /* 0x00000002091a7825 */ /* 0x000fe200078e02ff */
[C---:B------:R-:W-:Y:S01]  /*0eb0*/  LOP3.LUT R112, R4.reuse, R24, RZ, 0xfc, !PT ;  /* 0x0000001804707212 */ /* 0x040fe200078efcff */
[----:B------:R-:W1:Y:S01]  /*0ec0*/  LDSM.16.M88.4 R52, [R116+0x4400] ;  /* 0x004400007434783b */ /* 0x000e620000000200 */
[----:B------:R-:W-:Y:S01]  /*0ed0*/  HMMA.16816.F32.BF16 R44, R84, R16, RZ ;  /* 0x00000010542c723c */ /* 0x000fe200000418ff */
[----:B------:R-:W-:Y:S01]  /*0ee0*/  IMAD.WIDE R20, R49, 0x2, RZ ;  /* 0x0000000231147825 */ /* 0x000fe200078e02ff */
[----:B------:R-:W-:-:S02]  /*0ef0*/  LOP3.LUT R8, R4, R26, RZ, 0xfc, !PT ;  /* 0x0000001a04087212 */ /* 0x000fc400078efcff */
[C---:B------:R-:W-:Y:S02]  /*0f00*/  LOP3.LUT R7, R5.reuse, R7, RZ, 0xfc, !PT ;  /* 0x0000000705077212 */ /* 0x040fe400078efcff */
[----:B------:R-:W-:Y:S02]  /*0f10*/  LOP3.LUT R68, R4, R20, RZ, 0xfc, !PT ;  /* 0x0000001404447212 */ /* 0x000fe400078efcff */
[-C--:B------:R-:W-:Y:S01]  /*0f20*/  HMMA.16816.F32.BF16 R60, R80, R16.reuse, RZ ;  /* 0x00000010503c723c */ /* 0x080fe200000418ff */
[C---:B------:R-:W-:Y:S02]  /*0f30*/  LOP3.LUT R20, R5.reuse, R21, RZ, 0xfc, !PT ;  /* 0x0000001505147212 */ /* 0x040fe400078efcff */
[----:B------:R-:W-:Y:S02]  /*0f40*/  IADD3 R6, P2, R6, c[0x0][0x160], RZ ;  /* 0x0000580006067a10 */ /* 0x000fe40007f5e0ff */
[----:B------:R-:W-:Y:S02]  /*0f50*/  LOP3.LUT R9, R5, R25, RZ, 0xfc, !PT ;  /* 0x0000001905097212 */ /* 0x000fe400078efcff */
[----:B------:R-:W-:Y:S01]  /*0f60*/  IADD3 R8, P1, R8, c[0x0][0x168], RZ ;  /* 0x00005a0008087a10 */ /* 0x000fe20007f3e0ff */
[----:B------:R-:W-:Y:S01]  /*0f70*/  HMMA.16816.F32.BF16 R72, R92, R16, RZ ;  /* 0x000000105c48723c */ /* 0x000fe200000418ff */
[----:B------:R-:W-:-:S06]  /*0f80*/  IADD3.X R7, R7, c[0x0][0x164], RZ, P2, !PT ;  /* 0x0000590007077a10 */ /* 0x000fcc00017fe4ff */
[----:B------:R-:W-:Y:S01]  /*0f90*/  IMAD.WIDE R16, R11, 0x2, RZ ;  /* 0x000000020b107825 */ /* 0x000fe200078e02ff */
[C---:B------:R-:W-:Y:S01]  /*0fa0*/  LOP3.LUT R11, R5.reuse, R27, RZ, 0xfc, !PT ;  /* 0x0000001b050b7212 */ /* 0x040fe200078efcff */
[-C--:B------:R-:W-:Y:S03]  /*0fb0*/  HMMA.16816.F32.BF16 R48, R84, R12.reuse, RZ ;  /* 0x0000000c5430723c */ /* 0x080fe600000418ff */
[----:B------:R-:W-:Y:S02]  /*0fc0*/  LOP3.LUT R10, R4, R16, RZ, 0xfc, !PT ;  /* 0x00000010040a7212 */ /* 0x000fe400078efcff */
[----:B------:R-:W-:Y:S02]  /*0fd0*/  IADD3 R4, P0, R68, c[0x0][0x160], RZ ;  /* 0x0000580044047a10 */ /* 0x000fe40007f1e0ff */
[----:B------:R-:W2:Y:S01]  /*0fe0*/  LDSM.16.M88.4 R68, [R110+0x4000] ;  /* 0x004000006e44783b */ /* 0x000ea20000000200 */
[----:B------:R-:W-:Y:S01]  /*0ff0*/  LOP3.LUT R16, R5, R17, RZ, 0xfc, !PT ;  /* 0x0000001105107212 */ /* 0x000fe200078efcff */
[----:B------:R-:W-:Y:S01]  /*1000*/  HMMA.16816.F32.BF16 R64, R80, R12, RZ ;  /* 0x0000000c5040723c */ /* 0x000fe200000418ff */
[----:B------:R-:W-:Y:S01]  /*1010*/  IADD3.X R5, R20, c[0x0][0x164], RZ, P0, !PT ;  /* 0x0000590014057a10 */ /* 0x000fe200007fe4ff */
[----:B------:R-:W-:Y:S01]  /*1020*/  BAR.SYNC.DEFER_BLOCKING 0x0 ;  /* 0x0000000000007b1d */ /* 0x000fe20000010000 */
[----:B------:R-:W-:-:S02]  /*1030*/  IADD3 R112, P0, R112, c[0x0][0x168], RZ ;  /* 0x00005a0070707a10 */ /* 0x000fc40007f1e0ff */
[----:B------:R-:W-:Y:S02]  /*1040*/  IADD3 R10, P2, R10, c[0x0][0x168], RZ ;  /* 0x00005a000a0a7a10 */ /* 0x000fe40007f5e0ff */
[----:B------:R-:W-:Y:S01]  /*1050*/  IADD3.X R113, R9, c[0x0][0x16c], RZ, P0, !PT ;  /* 0x00005b0009717a10 */ /* 0x000fe200007fe4ff */
[----:B------:R-:W-:Y:S01]  /*1060*/  HMMA.16816.F32.BF16 R24, R92, R12, RZ ;  /* 0x0000000c5c18723c */ /* 0x000fe200000418ff */
[----:B------:R-:W-:Y:S02]  /*1070*/  IADD3.X R9, R11, c[0x0][0x16c], RZ, P1, !PT ;  /* 0x00005b000b097a10 */ /* 0x000fe40000ffe4ff */
[----:B------:R-:W-:Y:S02]  /*1080*/  IADD3.X R11, R16, c[0x0][0x16c], RZ, P2, !PT ;  /* 0x00005b00100b7a10 */ /* 0x000fe400017fe4ff */
[----:B------:R-:W-:-:S03]  /*1090*/  ISETP.GE.AND P0, PT, R117, 0xc00, PT ;  /* 0x00000c007500780c */ /* 0x000fc60003f06270 */
[-C--:B------:R-:W-:Y:S08]  /*10a0*/  HMMA.16816.F32.BF16 R84, R84, R96.reuse, RZ ;  /* 0x000000605454723c */ /* 0x080ff000000418ff */
[----:B------:R-:W-:Y:S01]  /*10b0*/  HMMA.16816.F32.BF16 R80, R80, R96, RZ ;  /* 0x000000605050723c */ /* 0x000fe200000418ff */
[----:B------:R-:W-:Y:S01]  /*10c0*/  @!PT LDS RZ, [RZ] ;  /* 0x00000000fffff984 */ /* 0x000fe20000000800 */
[----:B------:R-:W-:Y:S01]  /*10d0*/  @!PT LDS RZ, [RZ] ;  /* 0x00000000fffff984 */ /* 0x000fe20000000800 */
[----:B------:R-:W-:Y:S01]  /*10e0*/  @!PT LDS RZ, [RZ] ;  /* 0x00000000fffff984 */ /* 0x000fe20000000800 */
[----:B------:R3:W-:Y:S04]  /*10f0*/  LDGSTS.E.BYPASS.128 [R2+0x4000], [R6.64+0x80] ;  /* 0x0400008006027fae */ /* 0x0007e8000b901c44 */
[----:B------:R3:W-:Y:S03]  /*1100*/  LDGSTS.E.BYPASS.128 [R2+0x4800], [R4.64+0x80] ;  /* 0x0480008004027fae */ /* 0x0007e6000b901c44 */
[C---:B-1----:R-:W-:Y:S01]  /*1110*/  HMMA.16816.F32.BF16 R40, R52.reuse, R22, R40 ;  /* 0x000000163428723c */ /* 0x042fe20000041828 */
[----:B------:R-:W0:Y:S04]  /*1120*/  LDGDEPBAR ;  /* 0x00000000000079af */ /* 0x000e280000000000 */
[----:B------:R3:W-:Y:S03]  /*1130*/  LDGSTS.E.BYPASS.128 [R2], [R114.64+0x80] ;  /* 0x0000008072027fae */ /* 0x0007e6000b901c44 */
[C---:B------:R-:W-:Y:S01]  /*1140*/  HMMA.16816.F32.BF16 R44, R52.reuse, R18, R44 ;  /* 0x00000012342c723c */ /* 0x040fe2000004182c */
[----:B------:R3:W-:Y:S04]  /*1150*/  LDGSTS.E.BYPASS.128 [R2+0x800], [R10.64+0x80] ;  /* 0x008000800a027fae */ /* 0x0007e8000b901c44 */
[----:B------:R3:W-:Y:S03]  /*1160*/  LDGSTS.E.BYPASS.128 [R2+0x1000], [R8.64+0x80] ;  /* 0x0100008008027fae */ /* 0x0007e6000b901c44 */
[----:B------:R-:W-:Y:S01]  /*1170*/  HMMA.16816.F32.BF16 R48, R52, R14, R48 ;  /* 0x0000000e3430723c */ /* 0x000fe20000041830 */
[----:B------:R3:W-:Y:S04]  /*1180*/  LDGSTS.E.BYPASS.128 [R2+0x1800], [R112.64+0x80] ;  /* 0x0180008070027fae */ /* 0x0007e8000b901c44 */
[----:B------:R-:W0:Y:S03]  /*1190*/  LDGDEPBAR ;  /* 0x00000000000079af */ /* 0x000e260000000000 */
[C---:B--2---:R-:W-:Y:S08]  /*11a0*/  HMMA.16816.F32.BF16 R56, R68.reuse, R22, R56 ;  /* 0x000000164438723c */ /* 0x044ff00000041838 */
[C---:B------:R-:W-:Y:S08]  /*11b0*/  HMMA.16816.F32.BF16 R60, R68.reuse, R18, R60 ;  /* 0x00000012443c723c */ /* 0x040ff0000004183c */
[----:B------:R-:W-:Y:S01]  /*11c0*/  HMMA.16816.F32.BF16 R64, R68, R14, R64 ;  /* 0x0000000e4440723c */ /* 0x000fe20000041840 */
[----:B------:R-:W-:-:S04]  /*11d0*/  DEPBAR.LE SB0, 0x2 ;  /* 0x000080800000791a */ /* 0x000fc80000000000 */
[----:B------:R-:W-:Y:S03]  /*11e0*/  BAR.SYNC.DEFER_BLOCKING 0x0 ;  /* 0x0000000000007b1d */ /* 0x000fe60000010000 */
[-C--:B------:R-:W-:Y:S08]  /*11f0*/  HMMA.16816.F32.BF16 R52, R52, R98.reuse, R84 ;  /* 0x000000623434723c */ /* 0x080ff00000041854 */
[----:B------:R-:W-:Y:S08]  /*1200*/  HMMA.16816.F32.BF16 R68, R68, R98, R80 ;  /* 0x000000624444723c */ /* 0x000ff00000041850 */
[C---:B------:R-:W-:Y:S01]  /*1210*/  HMMA.16816.F32.BF16 R20, R88.reuse, R22, R76 ;  /* 0x000000165814723c */ /* 0x040fe2000004184c */
[----:B------:R-:W-:Y:S07]  /*1220*/  LDSM.16.M88.4 R80, [R108+0x5000] ;  /* 0x005000006c50783b */ /* 0x000fee0000000200 */
[C---:B------:R-:W-:Y:S01]  /*1230*/  HMMA.16816.F32.BF16 R16, R88.reuse, R18, R72 ;  /* 0x000000125810723c */ /* 0x040fe20000041848 */
[----:B------:R-:W1:Y:S04]  /*1240*/  LDSM.16.M88.4 R76, [R0+0x2000] ;  /* 0x00200000004c783b */ /* 0x000e680000000200 */
[----:B------:R-:W2:Y:S03]  /*1250*/  LDSM.16.M88.4 R72, [R0+0x2800] ;  /* 0x002800000048783b */ /* 0x000ea60000000200 */
[----:B------:R-:W-:Y:S01]  /*1260*/  HMMA.16816.F32.BF16 R12, R88, R14, R24 ;  /* 0x0000000e580c723c */ /* 0x000fe20000041818 */
[----:B------:R-:W4:Y:S04]  /*1270*/  LDSM.16.M88.4 R24, [R0+0x3000] ;  /* 0x003000000018783b */ /* 0x000f280000000200 */
[----:B------:R-:W2:Y:S03]  /*1280*/  LDSM.16.M88.4 R84, [R0+0x3800] ;  /* 0x003800000054783b */ /* 0x000ea60000000200 */
[----:B------:R-:W-:Y:S01]  /*1290*/  HMMA.16816.F32.BF16 R92, R92, R96, RZ ;  /* 0x000000605c5c723c */ /* 0x000fe200000418ff */
[----:B------:R-:W3:-:S15]  /*12a0*/  LDSM.16.M88.4 R100, [R111+0x5000] ;  /* 0x005000006f64783b */ /* 0x000ede0000000200 */
[----:B------:R-:W-:-:S08]  /*12b0*/  NOP ;  /* 0x0000000000007918 */ /* 0x000fd00000000000 */
[----:B------:R-:W-:Y:S01]  /*12c0*/  HMMA.16816.F32.BF16 R88, R88, R98, R92 ;  /* 0x000000625858723c */ /* 0x000fe2000004185c */
[----:B------:R-:W3:Y:S04]  /*12d0*/  LDSM.16.M88.4 R96, [R3+0x5400] ;  /* 0x005400000360783b */ /* 0x000ee80000000200 */
[----:B------:R-:W3:Y:S03]  /*12e0*/  LDSM.16.M88.4 R92, [R109+0x5000] ;  /* 0x005000006d5c783b */ /* 0x000ee60000000200 */
[C---:B-1----:R-:W-:Y:S08]  /*12f0*/  HMMA.16816.F32.BF16 R104, R80.reuse, R76, R104 ;  /* 0x0000004c5068723c */ /* 0x042ff00000041868 */
[C---:B--2---:R-:W-:Y:S08]  /*1300*/  HMMA.16816.F32.BF16 R28, R80.reuse, R72, R28 ;  /* 0x00000048501c723c */ /* 0x044ff0000004181c */
[C---:B----4-:R-:W-:Y:S08]  /*1310*/  HMMA.16816.F32.BF16 R32, R80.reuse, R24, R32 ;  /* 0x000000185020723c */ /* 0x050ff00000041820 */
[----:B------:R-:W-:Y:S01]  /*1320*/  HMMA.16816.F32.BF16 R36, R80, R84, R36 ;  /* 0x000000545024723c */ /* 0x000fe20000041824 */
[----:B------:R-:W1:Y:S07]  /*1330*/  LDSM.16.M88.4 R80, [R3+0x5c00] ;  /* 0x005c00000350783b */ /* 0x000e6e0000000200 */
[----:B---3--:R-:W-:Y:S08]  /*1340*/  HMMA.16816.F32.BF16 R104, R100, R78, R104 ;  /* 0x0000004e6468723c */ /* 0x008ff00000041868 */
[C---:B------:R-:W-:Y:S08]  /*1350*/  HMMA.16816.F32.BF16 R40, R96.reuse, R76, R40 ;  /* 0x0000004c6028723c */ /* 0x040ff00000041828 */
[C---:B------:R-:W-:Y:S08]  /*1360*/  HMMA.16816.F32.BF16 R44, R96.reuse, R72, R44 ;  /* 0x00000048602c723c */ /* 0x040ff0000004182c */
[C---:B------:R-:W-:Y:S08]  /*1370*/  HMMA.16816.F32.BF16 R48, R96.reuse, R24, R48 ;  /* 0x000000186030723c */ /* 0x040ff00000041830 */
[----:B------:R-:W-:Y:S01]  /*1380*/  HMMA.16816.F32.BF16 R52, R96, R84, R52 ;  /* 0x000000546034723c */ /* 0x000fe20000041834 */
[----:B------:R-:W-:Y:S07]  /*1390*/  LDSM.16.M88.4 R96, [R116+0x5c00] ;  /* 0x005c00007460783b */ /* 0x000fee0000000200 */
[C---:B------:R-:W-:Y:S08]  /*13a0*/  HMMA.16816.F32.BF16 R56, R92.reuse, R76, R56 ;  /* 0x0000004c5c38723c */ /* 0x040ff00000041838 */
[C---:B------:R-:W-:Y:S08]  /*13b0*/  HMMA.16816.F32.BF16 R60, R92.reuse, R72, R60 ;  /* 0x000000485c3c723c */ /* 0x040ff0000004183c */
[C---:B------:R-:W-:Y:S08]  /*13c0*/  HMMA.16816.F32.BF16 R64, R92.reuse, R24, R64 ;  /* 0x000000185c40723c */ /* 0x040ff00000041840 */
[----:B------:R-:W-:Y:S01]  /*13d0*/  HMMA.16816.F32.BF16 R68, R92, R84, R68 ;  /* 0x000000545c44723c */ /* 0x000fe20000041844 */
[----:B------:R-:W2:Y:S07]  /*13e0*/  LDSM.16.M88.4 R92, [R116+0x5400] ;  /* 0x00540000745c783b */ /* 0x000eae0000000200 */
[C---:B-1----:R-:W-:Y:S08]  /*13f0*/  HMMA.16816.F32.BF16 R20, R80.reuse, R76, R20 ;  /* 0x0000004c5014723c */ /* 0x042ff00000041814 */
[C---:B------:R-:W-:Y:S08]  /*1400*/  HMMA.16816.F32.BF16 R16, R80.reuse, R72, R16 ;  /* 0x000000485010723c */ /* 0x040ff00000041810 */
[C---:B------:R-:W-:Y:S08]  /*1410*/  HMMA.16816.F32.BF16 R12, R80.reuse, R24, R12 ;  /* 0x00000018500c723c */ /* 0x040ff0000004180c */
[----:B------:R-:W-:Y:S01]  /*1420*/  HMMA.16816.F32.BF16 R88, R80, R84, R88 ;  /* 0x000000545058723c */ /* 0x000fe20000041858 */
[----:B------:R-:W1:Y:S04]  /*1430*/  LDSM.16.M88.4 R80, [R110+0x5000] ;  /* 0x005000006e50783b */ /* 0x000e680000000200 */
[----:B------:R-:W-:Y:S03]  /*1440*/  BAR.SYNC.DEFER_BLOCKING 0x0 ;  /* 0x0000000000007b1d */ /* 0x000fe60000010000 */
[C---:B------:R-:W-:Y:S08]  /*1450*/  HMMA.16816.F32.BF16 R28, R100.reuse, R74, R28 ;  /* 0x0000004a641c723c */ /* 0x040ff0000004181c */
[----:B------:R-:W-:Y:S08]  /*1460*/  HMMA.16816.F32.BF16 R32, R100, R26, R32 ;  /* 0x0000001a6420723c */ /* 0x000ff00000041820 */
[C---:B--2---:R-:W-:Y:S01]  /*1470*/  HMMA.16816.F32.BF16 R40, R92.reuse, R78, R40 ;  /* 0x0000004e5c28723c */ /* 0x044fe20000041828 */
[----:B------:R-:W-:Y:S01]  /*1480*/  @!PT LDS RZ, [RZ] ;  /* 0x00000000fffff984 */ /* 0x000fe20000000800 */
[----:B------:R-:W-:Y:S01]  /*1490*/  @!PT LDS RZ, [RZ] ;  /* 0x00000000fffff984 */ /* 0x000fe20000000800 */
[----:B------:R-:W-:Y:S01]  /*14a0*/  @!PT LDS RZ, [RZ] ;  /* 0x00000000fffff984 */ /* 0x000fe20000000800 */
[----:B------:R2:W-:Y:S07]  /*14b0*/  LDGSTS.E.BYPASS.128 [R2+0x5000], [R6.64+0xc0] ;  /* 0x050000c006027fae */ /* 0x0005ee000b901c44 */
[C---:B------:R-:W-:Y:S01]  /*14c0*/  HMMA.16816.F32.BF16 R44, R92.reuse, R74, R44 ;  /* 0x0000004a5c2c723c */ /* 0x040fe2000004182c */
[----:B------:R2:W-:Y:S04]  /*14d0*/  LDGSTS.E.BYPASS.128 [R2+0x5800], [R4.64+0xc0] ;  /* 0x058000c004027fae */ /* 0x0005e8000b901c44 */
[----:B------:R-:W0:Y:S03]  /*14e0*/  LDGDEPBAR ;  /* 0x00000000000079af */ /* 0x000e260000000000 */
[----:B------:R-:W-:Y:S01]  /*14f0*/  HMMA.16816.F32.BF16 R48, R92, R26, R48 ;  /* 0x0000001a5c30723c */ /* 0x000fe20000041830 */
[----:B------:R2:W-:Y:S04]  /*1500*/  LDGSTS.E.BYPASS.128 [R2+0x2000], [R114.64+0xc0] ;  /* 0x020000c072027fae */ /* 0x0005e8000b901c44 */
[----:B------:R2:W-:Y:S03]  /*1510*/  LDGSTS.E.BYPASS.128 [R2+0x2800], [R10.64+0xc0] ;  /* 0x028000c00a027fae */ /* 0x0005e6000b901c44 */
[C---:B-1----:R-:W-:Y:S01]  /*1520*/  HMMA.16816.F32.BF16 R56, R80.reuse, R78, R56 ;  /* 0x0000004e5038723c */ /* 0x042fe20000041838 */
[----:B------:R2:W-:Y:S04]  /*1530*/  LDGSTS.E.BYPASS.128 [R2+0x3000], [R8.64+0xc0] ;  /* 0x030000c008027fae */ /* 0x0005e8000b901c44 */
[----:B------:R2:W-:Y:S03]  /*1540*/  LDGSTS.E.BYPASS.128 [R2+0x3800], [R112.64+0xc0] ;  /* 0x038000c070027fae */ /* 0x0005e6000b901c44 */
[C---:B------:R-:W-:Y:S01]  /*1550*/  HMMA.16816.F32.BF16 R60, R80.reuse, R74, R60 ;  /* 0x0000004a503c723c */ /* 0x040fe2000004183c */
[----:B------:R-:W0:Y:S07]  /*1560*/  LDGDEPBAR ;  /* 0x00000000000079af */ /* 0x000e2e0000000000 */
[----:B------:R-:W-:Y:S08]  /*1570*/  HMMA.16816.F32.BF16 R64, R80, R26, R64 ;  /* 0x0000001a5040723c */ /* 0x000ff00000041840 */
[-C--:B------:R-:W-:Y:S08]  /*1580*/  HMMA.16816.F32.BF16 R52, R92, R86.reuse, R52 ;  /* 0x000000565c34723c */ /* 0x080ff00000041834 */
[----:B------:R-:W-:Y:S01]  /*1590*/  HMMA.16816.F32.BF16 R68, R80, R86, R68 ;  /* 0x000000565044723c */ /* 0x000fe20000041844 */
[----:B------:R-:W-:-:S04]  /*15a0*/  DEPBAR.LE SB0, 0x2 ;  /* 0x000080800000791a */ /* 0x000fc80000000000 */
[----:B------:R-:W-:Y:S03]  /*15b0*/  BAR.SYNC.DEFER_BLOCKING 0x0 ;  /* 0x0000000000007b1d */ /* 0x000fe60000010000 */
[C---:B------:R-:W-:Y:S08]  /*15c0*/  HMMA.16816.F32.BF16 R76, R96.reuse, R78, R20 ;  /* 0x0000004e604c723c */ /* 0x040ff00000041814 */
[C---:B------:R-:W-:Y:S08]  /*15d0*/  HMMA.16816.F32.BF16 R72, R96.reuse, R74, R16 ;  /* 0x0000004a6048723c */ /* 0x040ff00000041810 */
[----:B------:R-:W-:Y:S01]  /*15e0*/  HMMA.16816.F32.BF16 R24, R96, R26, R12 ;  /* 0x0000001a6018723c */ /* 0x000fe2000004180c */
[----:B------:R-:W-:Y:S07]  /*15f0*/  LDSM.16.M88.4 R80, [R108+0x4000] ;  /* 0x004000006c50783b */ /* 0x000fee0000000200 */
[-C--:B------:R-:W-:Y:S01]  /*1600*/  HMMA.16816.F32.BF16 R36, R100, R86.reuse, R36 ;  /* 0x000000566424723c */ /* 0x080fe20000041824 */
[----:B------:R-:W1:Y:S04]  /*1610*/  LDSM.16.M88.4 R20, [R0] ;  /* 0x000000000014783b */ /* 0x000e680000000200 */
[----:B------:R-:W3:Y:S03]  /*1620*/  LDSM.16.M88.4 R16, [R0+0x800] ;  /* 0x000800000010783b */ /* 0x000ee60000000200 */
[----:B------:R-:W-:Y:S01]  /*1630*/  HMMA.16816.F32.BF16 R84, R96, R86, R88 ;  /* 0x000000566054723c */ /* 0x000fe20000041858 */
[----:B------:R-:W4:Y:S04]  /*1640*/  LDSM.16.M88.4 R12, [R0+0x1000] ;  /* 0x00100000000c783b */ /* 0x000f280000000200 */
[----:B------:R-:W2:Y:S04]  /*1650*/  LDSM.16.M88.4 R92, [R0+0x1800] ;  /* 0x00180000005c783b */ /* 0x000ea80000000200 */
[----:B------:R-:W2:Y:S04]  /*1660*/  LDSM.16.M88.4 R96, [R3+0x4400] ;  /* 0x004400000360783b */ /* 0x000ea80000000200 */
[----:B------:R-:W2:Y:S04]  /*1670*/  LDSM.16.M88.4 R88, [R109+0x4000] ;  /* 0x004000006d58783b */ /* 0x000ea80000000200 */
[----:B------:R-:W-:Y:S01]  /*1680*/  LDSM.16.M88.4 R100, [R111+0x4000] ;  /* 0x004000006f64783b */ /* 0x000fe20000000200 */
[C---:B-1----:R-:W-:Y:S08]  /*1690*/  HMMA.16816.F32.BF16 R104, R80.reuse, R20, R104 ;  /* 0x000000145068723c */ /* 0x042ff00000041868 */
[C---:B---3--:R-:W-:Y:S08]  /*16a0*/  HMMA.16816.F32.BF16 R28, R80.reuse, R16, R28 ;  /* 0x00000010501c723c */ /* 0x048ff0000004181c */
[C---:B----4-:R-:W-:Y:S08]  /*16b0*/  HMMA.16816.F32.BF16 R32, R80.reuse, R12, R32 ;  /* 0x0000000c5020723c */ /* 0x050ff00000041820 */
[----:B--2---:R-:W-:Y:S01]  /*16c0*/  HMMA.16816.F32.BF16 R36, R80, R92, R36 ;  /* 0x0000005c5024723c */ /* 0x004fe20000041824 */
[----:B------:R-:W1:Y:S07]  /*16d0*/  LDSM.16.M88.4 R80, [R3+0x4c00] ;  /* 0x004c00000350783b */ /* 0x000e6e0000000200 */
        /* <DEDUP_REMOVED lines=17> */
[C---:B------:R-:W-:Y:S08]  /*17f0*/  HMMA.16816.F32.BF16 R28, R100.reuse, R18, R28 ;  /* 0x00000012641c723c */ /* 0x040ff0000004181c */
[----:B------:R-:W-:Y:S01]  /*1800*/  HMMA.16816.F32.BF16 R32, R100, R14, R32 ;  /* 0x0000000e6420723c */ /* 0x000fe20000041820 */
[----:B------:R-:W-:Y:S01]  /*1810*/  @!PT LDS RZ, [RZ] ;  /* 0x00000000fffff984 */ /* 0x000fe20000000800 */
[----:B------:R-:W-:Y:S01]  /*1820*/  @!PT LDS RZ, [RZ] ;  /* 0x00000000fffff984 */ /* 0x000fe20000000800 */
[----:B------:R-:W-:Y:S01]  /*1830*/  @!PT LDS RZ, [RZ] ;  /* 0x00000000fffff984 */ /* 0x000fe20000000800 */
[----:B------:R3:W-:Y:S07]  /*1840*/  LDGSTS.E.BYPASS.128 [R2+0x4000], [R6.64+0x100] ;  /* 0x0400010006027fae */ /* 0x0007ee000b901c44 */
[C---:B--2---:R-:W-:Y:S01]  /*1850*/  HMMA.16816.F32.BF16 R40, R88.reuse, R22, R40 ;  /* 0x000000165828723c */ /* 0x044fe20000041828 */
[----:B------:R3:W-:Y:S04]  /*1860*/  LDGSTS.E.BYPASS.128 [R2+0x4800], [R4.64+0x100] ;  /* 0x0480010004027fae */ /* 0x0007e8000b901c44 */
[----:B------:R-:W0:Y:S03]  /*1870*/  LDGDEPBAR ;  /* 0x00000000000079af */ /* 0x000e260000000000 */
[C---:B------:R-:W-:Y:S01]  /*1880*/  HMMA.16816.F32.BF16 R44, R88.reuse, R18, R44 ;  /* 0x00000012582c723c */ /* 0x040fe2000004182c */
[----:B------:R3:W-:Y:S04]  /*1890*/  LDGSTS.E.BYPASS.128 [R2], [R114.64+0x100] ;  /* 0x0000010072027fae */ /* 0x0007e8000b901c44 */
[----:B------:R3:W-:Y:S03]  /*18a0*/  LDGSTS.E.BYPASS.128 [R2+0x800], [R10.64+0x100] ;  /* 0x008001000a027fae */ /* 0x0007e6000b901c44 */
[----:B------:R-:W-:Y:S01]  /*18b0*/  HMMA.16816.F32.BF16 R48, R88, R14, R48 ;  /* 0x0000000e5830723c */ /* 0x000fe20000041830 */
[----:B------:R3:W-:Y:S04]  /*18c0*/  LDGSTS.E.BYPASS.128 [R2+0x1000], [R8.64+0x100] ;  /* 0x0100010008027fae */ /* 0x0007e8000b901c44 */
[----:B------:R3:W-:Y:S03]  /*18d0*/  LDGSTS.E.BYPASS.128 [R2+0x1800], [R112.64+0x100] ;  /* 0x0180010070027fae */ /* 0x0007e6000b901c44 */
[C---:B-1----:R-:W-:Y:S01]  /*18e0*/  HMMA.16816.F32.BF16 R56, R80.reuse, R22, R56 ;  /* 0x000000165038723c */ /* 0x042fe20000041838 */
[----:B------:R-:W0:Y:S07]  /*18f0*/  LDGDEPBAR ;  /* 0x00000000000079af */ /* 0x000e2e0000000000 */
[C---:B------:R-:W-:Y:S08]  /*1900*/  HMMA.16816.F32.BF16 R60, R80.reuse, R18, R60 ;  /* 0x00000012503c723c */ /* 0x040ff0000004183c */
[----:B------:R-:W-:Y:S08]  /*1910*/  HMMA.16816.F32.BF16 R64, R80, R14, R64 ;  /* 0x0000000e5040723c */ /* 0x000ff00000041840 */
[----:B------:R-:W-:Y:S01]  /*1920*/  HMMA.16816.F32.BF16 R52, R88, R94, R52 ;  /* 0x0000005e5834723c */ /* 0x000fe20000041834 */
[----:B------:R-:W-:-:S04]  /*1930*/  DEPBAR.LE SB0, 0x2 ;  /* 0x000080800000791a */ /* 0x000fc80000000000 */
[----:B------:R-:W-:Y:S03]  /*1940*/  BAR.SYNC.DEFER_BLOCKING 0x0 ;  /* 0x0000000000007b1d */ /* 0x000fe60000010000 */
[----:B------:R-:W-:Y:S08]  /*1950*/  HMMA.16816.F32.BF16 R68, R80, R94, R68 ;  /* 0x0000005e5044723c */ /* 0x000ff00000041844 */
[C---:B------:R-:W-:Y:S08]  /*1960*/  HMMA.16816.F32.BF16 R20, R96.reuse, R22, R76 ;  /* 0x000000166014723c */ /* 0x040ff0000004184c */
[C---:B------:R-:W-:Y:S01]  /*1970*/  HMMA.16816.F32.BF16 R16, R96.reuse, R18, R72 ;  /* 0x000000126010723c */ /* 0x040fe20000041848 */
[----:B------:R-:W-:Y:S07]  /*1980*/  LDSM.16.M88.4 R80, [R108+0x5000] ;  /* 0x005000006c50783b */ /* 0x000fee0000000200 */
[----:B------:R-:W-:Y:S01]  /*1990*/  HMMA.16816.F32.BF16 R12, R96, R14, R24 ;  /* 0x0000000e600c723c */ /* 0x000fe20000041818 */
[----:B------:R-:W1:Y:S04]  /*19a0*/  LDSM.16.M88.4 R76, [R0+0x2000] ;  /* 0x00200000004c783b */ /* 0x000e680000000200 */
[----:B------:R-:W2:Y:S03]  /*19b0*/  LDSM.16.M88.4 R72, [R0+0x2800] ;  /* 0x002800000048783b */ /* 0x000ea60000000200 */
[-C--:B------:R-:W-:Y:S01]  /*19c0*/  HMMA.16816.F32.BF16 R36, R100, R94.reuse, R36 ;  /* 0x0000005e6424723c */ /* 0x080fe20000041824 */
[----:B------:R-:W4:Y:S04]  /*19d0*/  LDSM.16.M88.4 R24, [R0+0x3000] ;  /* 0x003000000018783b */ /* 0x000f280000000200 */
[----:B------:R-:W3:Y:S03]  /*19e0*/  LDSM.16.M88.4 R88, [R0+0x3800] ;  /* 0x003800000058783b */ /* 0x000ee60000000200 */
[----:B------:R-:W-:Y:S01]  /*19f0*/  HMMA.16816.F32.BF16 R92, R96, R94, R84 ;  /* 0x0000005e605c723c */ /* 0x000fe20000041854 */
[----:B------:R-:W3:Y:S04]  /*1a00*/  LDSM.16.M88.4 R96, [R3+0x5400] ;  /* 0x005400000360783b */ /* 0x000ee80000000200 */
[----:B------:R-:W3:Y:S04]  /*1a10*/  LDSM.16.M88.4 R84, [R109+0x5000] ;  /* 0x005000006d54783b */ /* 0x000ee80000000200 */
[----:B------:R-:W-:Y:S01]  /*1a20*/  LDSM.16.M88.4 R100, [R111+0x5000] ;  /* 0x005000006f64783b */ /* 0x000fe20000000200 */
[C---:B-1----:R-:W-:Y:S08]  /*1a30*/  HMMA.16816.F32.BF16 R104, R80.reuse, R76, R104 ;  /* 0x0000004c5068723c */ /* 0x042ff00000041868 */
[C---:B--2---:R-:W-:Y:S08]  /*1a40*/  HMMA.16816.F32.BF16 R28, R80.reuse, R72, R28 ;  /* 0x00000048501c723c */ /* 0x044ff0000004181c */
[C---:B----4-:R-:W-:Y:S08]  /*1a50*/  HMMA.16816.F32.BF16 R32, R80.reuse, R24, R32 ;  /* 0x000000185020723c */ /* 0x050ff00000041820 */
[----:B---3--:R-:W-:Y:S01]  /*1a60*/  HMMA.16816.F32.BF16 R36, R80, R88, R36 ;  /* 0x000000585024723c */ /* 0x008fe20000041824 */
        /* <DEDUP_REMOVED lines=28> */
[----:B------:R3:W-:Y:S04]  /*1c30*/  LDGSTS.E.BYPASS.128 [R2+0x2000], [R114.64+0x140] ;  /* 0x0200014072027fae */ /* 0x0007e8000b901c44 */
        /* <DEDUP_REMOVED lines=16> */
[----:B------:R-:W1:Y:S04]  /*1d40*/  LDSM.16.M88.4 R20, [R0] ;  /* 0x000000000014783b */ /* 0x000e680000000200 */
        /* <DEDUP_REMOVED lines=423> */
[----:B------:R-:W2:Y:S07]  /*37c0*/  LDSM.16.M88.4 R96, [R116+0x5400] ;  /* 0x005400007460783b */ /* 0x000eae0000000200 */
[C---:B------:R-:W-:Y:S08]  /*37d0*/  HMMA.16816.F32.BF16 R56, R88.reuse, R76, R56 ;  /* 0x0000004c5838723c */ /* 0x040ff00000041838 */
[C---:B------:R-:W-:Y:S08]  /*37e0*/  HMMA.16816.F32.BF16 R60, R88.reuse, R80, R60 ;  /* 0x00000050583c723c */ /* 0x040ff0000004183c */
[C---:B------:R-:W-:Y:S08]  /*37f0*/  HMMA.16816.F32.BF16 R64, R88.reuse, R84, R64 ;  /* 0x000000545840723c */ /* 0x040ff00000041840 */
[----:B------:R-:W-:Y:S01]  /*3800*/  HMMA.16816.F32.BF16 R68, R88, R92, R68 ;  /* 0x0000005c5844723c */ /* 0x000fe20000041844 */
[----:B------:R-:W-:Y:S07]  /*3810*/  LDSM.16.M88.4 R88, [R116+0x5c00] ;  /* 0x005c00007458783b */ /* 0x000fee0000000200 */
        /* <DEDUP_REMOVED lines=57> */
[----:B------:R-:W3:Y:S07]  /*3bb0*/  LDSM.16.M88.4 R72, [R111+0x4000] ;  /* 0x004000006f48783b */ /* 0x000eee0000000200 */
[C---:B-1----:R-:W-:Y:S08]  /*3bc0*/  HMMA.16816.F32.BF16 R76, R96.reuse, R20, R76 ;  /* 0x00000014604c723c */ /* 0x042ff0000004184c */
[C---:B------:R-:W-:Y:S08]  /*3bd0*/  HMMA.16816.F32.BF16 R80, R96.reuse, R12, R80 ;  /* 0x0000000c6050723c */ /* 0x040ff00000041850 */
[C---:B------:R-:W-:Y:S08]  /*3be0*/  HMMA.16816.F32.BF16 R84, R96.reuse, R24, R84 ;  /* 0x000000186054723c */ /* 0x040ff00000041854 */
[----:B------:R-:W-:Y:S01]  /*3bf0*/  HMMA.16816.F32.BF16 R92, R96, R16, R92 ;  /* 0x00000010605c723c */ /* 0x000fe2000004185c */
[----:B------:R-:W1:Y:S04]  /*3c00*/  LDSM.16.M88.4 R96, [R110+0x4000] ;  /* 0x004000006e60783b */ /* 0x000e680000000200 */
[----:B------:R-:W-:Y:S03]  /*3c10*/  BAR.SYNC.DEFER_BLOCKING 0x0 ;  /* 0x0000000000007b1d */ /* 0x000fe60000010000 */
[-C--:B--2---:R-:W-:Y:S08]  /*3c20*/  HMMA.16816.F32.BF16 R40, R88, R22.reuse, R40 ;  /* 0x000000165828723c */ /* 0x084ff00000041828 */
[C---:B---3--:R-:W-:Y:S08]  /*3c30*/  HMMA.16816.F32.BF16 R104, R72.reuse, R22, R104 ;  /* 0x000000164868723c */ /* 0x048ff00000041868 */
[C---:B------:R-:W-:Y:S01]  /*3c40*/  HMMA.16816.F32.BF16 R28, R72.reuse, R14, R28 ;  /* 0x0000000e481c723c */ /* 0x040fe2000004181c */
        /* <DEDUP_REMOVED lines=8> */
[----:B------:R2:W-:Y:S04]  /*3cd0*/  LDGSTS.E.BYPASS.128 [R2], [R114.64+0x380] ;  /* 0x0000038072027fae */ /* 0x0005e8000b901c44 */
[----:B------:R2:W-:Y:S03]  /*3ce0*/  LDGSTS.E.BYPASS.128 [R2+0x800], [R10.64+0x380] ;  /* 0x008003800a027fae */ /* 0x0005e6000b901c44 */
[C---:B------:R-:W-:Y:S01]  /*3cf0*/  HMMA.16816.F32.BF16 R44, R88.reuse, R14, R44 ;  /* 0x0000000e582c723c */ /* 0x040fe2000004182c */
[----:B------:R2:W-:Y:S04]  /*3d00*/  LDGSTS.E.BYPASS.128 [R2+0x1000], [R8.64+0x380] ;  /* 0x0100038008027fae */ /* 0x0005e8000b901c44 */
[----:B------:R2:W-:Y:S03]  /*3d10*/  LDGSTS.E.BYPASS.128 [R2+0x1800], [R112.64+0x380] ;  /* 0x0180038070027fae */ /* 0x0005e6000b901c44 */
[C---:B------:R-:W-:Y:S01]  /*3d20*/  HMMA.16816.F32.BF16 R48, R88.reuse, R26, R48 ;  /* 0x0000001a5830723c */ /* 0x040fe20000041830 */
[----:B------:R-:W0:Y:S07]  /*3d30*/  LDGDEPBAR ;  /* 0x00000000000079af */ /* 0x000e2e0000000000 */
[----:B------:R-:W-:Y:S08]  /*3d40*/  HMMA.16816.F32.BF16 R52, R88, R18, R52 ;  /* 0x000000125834723c */ /* 0x000ff00000041834 */
[C---:B-1----:R-:W-:Y:S08]  /*3d50*/  HMMA.16816.F32.BF16 R56, R96.reuse, R22, R56 ;  /* 0x000000166038723c */ /* 0x042ff00000041838 */
        /* <DEDUP_REMOVED lines=9> */
[----:B------:R-:W3:Y:S03]  /*3df0*/  LDSM.16.M88.4 R12, [R0+0x2800] ;  /* 0x00280000000c783b */ /* 0x000ee60000000200 */
[-C--:B------:R-:W-:Y:S01]  /*3e00*/  HMMA.16816.F32.BF16 R68, R96, R18.reuse, R68 ;  /* 0x000000126044723c */ /* 0x080fe20000041844 */
[----:B------:R-:W4:Y:S04]  /*3e10*/  LDSM.16.M88.4 R72, [R0+0x3000] ;  /* 0x003000000048783b */ /* 0x000f280000000200 */
[----:B------:R-:W2:Y:S03]  /*3e20*/  LDSM.16.M88.4 R20, [R0+0x3800] ;  /* 0x003800000014783b */ /* 0x000ea60000000200 */
[----:B------:R-:W-:Y:S01]  /*3e30*/  HMMA.16816.F32.BF16 R92, R100, R18, R92 ;  /* 0x00000012645c723c */ /* 0x000fe2000004185c */
        /* <DEDUP_REMOVED lines=24> */
[C---:B--2---:R-:W-:Y:S08]  /*3fc0*/  HMMA.16816.F32.BF16 R104, R16.reuse, R26, R104 ;  /* 0x0000001a1068723c */ /* 0x044ff00000041868 */
[C---:B------:R-:W-:Y:S08]  /*3fd0*/  HMMA.16816.F32.BF16 R28, R16.reuse, R14, R28 ;  /* 0x0000000e101c723c */ /* 0x040ff0000004181c */
[C---:B------:R-:W-:Y:S01]  /*3fe0*/  HMMA.16816.F32.BF16 R32, R16.reuse, R74, R32 ;  /* 0x0000004a1020723c */ /* 0x040fe20000041820 */
[----:B------:R-:W-:Y:S01]  /*3ff0*/  @!PT LDS RZ, [RZ] ;  /* 0x00000000fffff984 */ /* 0x000fe20000000800 */
[----:B------:R-:W-:Y:S01]  /*4000*/  @!PT LDS RZ, [RZ] ;  /* 0x00000000fffff984 */ /* 0x000fe20000000800 */
[----:B------:R-:W-:Y:S01]  /*4010*/  @!PT LDS RZ, [RZ] ;  /* 0x00000000fffff984 */ /* 0x000fe20000000800 */
[----:B------:R2:W-:Y:S07]  /*4020*/  LDGSTS.E.BYPASS.128 [R2+0x5000], [R6.64+0x3c0] ;  /* 0x050003c006027fae */ /* 0x0005ee000b901c44 */
[----:B------:R-:W-:Y:S01]  /*4030*/  HMMA.16816.F32.BF16 R36, R16, R22, R36 ;  /* 0x000000161024723c */ /* 0x000fe20000041824 */
[----:B------:R2:W-:Y:S04]  /*4040*/  LDGSTS.E.BYPASS.128 [R2+0x5800], [R4.64+0x3c0] ;  /* 0x058003c004027fae */ /* 0x0005e8000b901c44 */
[----:B------:R-:W0:Y:S03]  /*4050*/  LDGDEPBAR ;  /* 0x00000000000079af */ /* 0x000e260000000000 */
[C---:B---3--:R-:W-:Y:S01]  /*4060*/  HMMA.16816.F32.BF16 R40, R96.reuse, R26, R40 ;  /* 0x0000001a6028723c */ /* 0x048fe20000041828 */
[----:B------:R2:W-:Y:S04]  /*4070*/  LDGSTS.E.BYPASS.128 [R2+0x2000], [R114.64+0x3c0] ;  /* 0x020003c072027fae */ /* 0x0005e8000b901c44 */
[----:B------:R2:W-:Y:S03]  /*4080*/  LDGSTS.E.BYPASS.128 [R2+0x2800], [R10.64+0x3c0] ;  /* 0x028003c00a027fae */ /* 0x0005e6000b901c44 */
[C---:B------:R-:W-:Y:S01]  /*4090*/  HMMA.16816.F32.BF16 R44, R96.reuse, R14, R44 ;  /* 0x0000000e602c723c */ /* 0x040fe2000004182c */
[----:B------:R2:W-:Y:S04]  /*40a0*/  LDGSTS.E.BYPASS.128 [R2+0x3000], [R8.64+0x3c0] ;  /* 0x030003c008027fae */ /* 0x0005e8000b901c44 */
[----:B------:R2:W-:Y:S03]  /*40b0*/  LDGSTS.E.BYPASS.128 [R2+0x3800], [R112.64+0x3c0] ;  /* 0x038003c070027fae */ /* 0x0005e6000b901c44 */
[C---:B------:R-:W-:Y:S01]  /*40c0*/  HMMA.16816.F32.BF16 R48, R96.reuse, R74, R48 ;  /* 0x0000004a6030723c */ /* 0x040fe20000041830 */
[----:B------:R-:W0:Y:S07]  /*40d0*/  LDGDEPBAR ;  /* 0x00000000000079af */ /* 0x000e2e0000000000 */
[----:B------:R-:W-:Y:S08]  /*40e0*/  HMMA.16816.F32.BF16 R52, R96, R22, R52 ;  /* 0x000000166034723c */ /* 0x000ff00000041834 */
[C---:B------:R-:W-:Y:S08]  /*40f0*/  HMMA.16816.F32.BF16 R56, R100.reuse, R26, R56 ;  /* 0x0000001a6438723c */ /* 0x040ff00000041838 */
[----:B------:R-:W-:Y:S01]  /*4100*/  HMMA.16816.F32.BF16 R60, R100, R14, R60 ;  /* 0x0000000e643c723c */ /* 0x000fe2000004183c */
[----:B------:R-:W-:-:S04]  /*4110*/  DEPBAR.LE SB0, 0x2 ;  /* 0x000080800000791a */ /* 0x000fc80000000000 */
[----:B------:R-:W-:Y:S03]  /*4120*/  BAR.SYNC.DEFER_BLOCKING 0x0 ;  /* 0x0000000000007b1d */ /* 0x000fe60000010000 */
[----:B------:R-:W-:Y:S08]  /*4130*/  HMMA.16816.F32.BF16 R64, R100, R74, R64 ;  /* 0x0000004a6440723c */ /* 0x000ff00000041840 */
[C---:B-1----:R-:W-:Y:S08]  /*4140*/  HMMA.16816.F32.BF16 R76, R88.reuse, R26, R76 ;  /* 0x0000001a584c723c */ /* 0x042ff0000004184c */
[C---:B------:R-:W-:Y:S01]  /*4150*/  HMMA.16816.F32.BF16 R80, R88.reuse, R14, R80 ;  /* 0x0000000e5850723c */ /* 0x040fe20000041850 */
[----:B------:R-:W-:Y:S07]  /*4160*/  LDSM.16.M88.4 R96, [R108+0x4000] ;  /* 0x004000006c60783b */ /* 0x000fee0000000200 */
[----:B------:R-:W-:Y:S01]  /*4170*/  HMMA.16816.F32.BF16 R84, R88, R74, R84 ;  /* 0x0000004a5854723c */ /* 0x000fe20000041854 */
[----:B------:R-:W1:Y:S04]  /*4180*/  LDSM.16.M88.4 R24, [R0] ;  /* 0x000000000018783b */ /* 0x000e680000000200 */
        /* <DEDUP_REMOVED lines=229> */
[----:B------:R-:W-:Y:S07]  /*4fe0*/  LDSM.16.M88.4 R12, [R0] ;  /* 0x00000000000c783b */ /* 0x000fee0000000200 */
        /* <DEDUP_REMOVED lines=78> */
[-C--:B------:R-:W-:Y:S08]  /*54d0*/  HMMA.16816.F32.BF16 R56, R88, R20.reuse, R56 ;  /* 0x000000145838723c */ /* 0x080ff00000041838 */
[C---:B-1----:R-:W-:Y:S08]  /*54e0*/  HMMA.16816.F32.BF16 R76, R96.reuse, R20, R76 ;  /* 0x00000014604c723c */ /* 0x042ff0000004184c */
[C---:B------:R-:W-:Y:S08]  /*54f0*/  HMMA.16816.F32.BF16 R80, R96.reuse, R24, R80 ;  /* 0x000000186050723c */ /* 0x040ff00000041850 */
[----:B------:R-:W-:Y:S08]  /*5500*/  HMMA.16816.F32.BF16 R84, R96, R72, R84 ;  /* 0x000000486054723c */ /* 0x000ff00000041854 */
[C---:B------:R-:W-:Y:S08]  /*5510*/  HMMA.16816.F32.BF16 R60, R88.reuse, R24, R60 ;  /* 0x00000018583c723c */ /* 0x040ff0000004183c */
[C---:B------:R-:W-:Y:S08]  /*5520*/  HMMA.16816.F32.BF16 R64, R88.reuse, R72, R64 ;  /* 0x000000485840723c */ /* 0x040ff00000041840 */
[-C--:B------:R-:W-:Y:S01]  /*5530*/  HMMA.16816.F32.BF16 R68, R88, R12.reuse, R68 ;  /* 0x0000000c5844723c */ /* 0x080fe20000041844 */
[----:B------:R-:W1:Y:S07]  /*5540*/  LDSM.16.M88.4 R88, [R116+0x5400] ;  /* 0x005400007458783b */ /* 0x000e6e0000000200 */
[----:B------:R-:W-:Y:S01]  /*5550*/  HMMA.16816.F32.BF16 R96, R96, R12, R92 ;  /* 0x0000000c6060723c */ /* 0x000fe2000004185c */
[----:B------:R-:W3:Y:S04]  /*5560*/  LDSM.16.M88.4 R92, [R116+0x5c00] ;  /* 0x005c0000745c783b */ /* 0x000ee80000000200 */
        /* <DEDUP_REMOVED lines=11> */
[C---:B-1----:R-:W-:Y:S01]  /*5620*/  HMMA.16816.F32.BF16 R40, R88.reuse, R22, R40 ;  /* 0x000000165828723c */ /* 0x042fe20000041828 */
        /* <DEDUP_REMOVED lines=13> */
[C---:B---3--:R-:W-:Y:S08]  /*5700*/  HMMA.16816.F32.BF16 R76, R92.reuse, R22, R76 ;  /* 0x000000165c4c723c */ /* 0x048ff0000004184c */
        /* <DEDUP_REMOVED lines=155> */
[----:B------:R2:W-:Y:S07]  /*60c0*/  LDGSTS.E.BYPASS.128 [R2+0x4000], [R6.64+0x600], !PT ;  /* 0x0400060006027fae */ /* 0x0005ee000f901c44 */
[----:B------:R-:W-:Y:S01]  /*60d0*/  HMMA.16816.F32.BF16 R36, R12, R26, R36 ;  /* 0x0000001a0c24723c */ /* 0x000fe20000041824 */
[----:B------:R2:W-:Y:S04]  /*60e0*/  LDGSTS.E.BYPASS.128 [R2+0x4800], [R4.64+0x600], !PT ;  /* 0x0480060004027fae */ /* 0x0005e8000f901c44 */
[----:B------:R-:W0:Y:S03]  /*60f0*/  LDGDEPBAR ;  /* 0x00000000000079af */ /* 0x000e260000000000 */
[C---:B---3--:R-:W-:Y:S01]  /*6100*/  HMMA.16816.F32.BF16 R40, R20.reuse, R94, R40 ;  /* 0x0000005e1428723c */ /* 0x048fe20000041828 */
[----:B------:R2:W-:Y:S04]  /*6110*/  LDGSTS.E.BYPASS.128 [R2], [R114.64+0x600], !PT ;  /* 0x0000060072027fae */ /* 0x0005e8000f901c44 */
[----:B------:R2:W-:Y:S03]  /*6120*/  LDGSTS.E.BYPASS.128 [R2+0x800], [R10.64+0x600], !PT ;  /* 0x008006000a027fae */ /* 0x0005e6000f901c44 */
[C---:B------:R-:W-:Y:S01]  /*6130*/  HMMA.16816.F32.BF16 R44, R20.reuse, R90, R44 ;  /* 0x0000005a142c723c */ /* 0x040fe2000004182c */
[----:B------:R2:W-:Y:S04]  /*6140*/  LDGSTS.E.BYPASS.128 [R2+0x1000], [R8.64+0x600], !PT ;  /* 0x0100060008027fae */ /* 0x0005e8000f901c44 */
[----:B------:R2:W-:Y:S03]  /*6150*/  LDGSTS.E.BYPASS.128 [R2+0x1800], [R112.64+0x600], !PT ;  /* 0x0180060070027fae */ /* 0x0005e6000f901c44 */
        /* <DEDUP_REMOVED lines=11> */
[C---:B------:R-:W-:Y:S01]  /*6210*/  HMMA.16816.F32.BF16 R84, R16.reuse, R74, R84 ;  /* 0x0000004a1054723c */ /* 0x040fe20000041854 */
[----:B------:R-:W-:Y:S04]  /*6220*/  LDSM.16.M88.4 R12, [R0+0x3000] ;  /* 0x00300000000c783b */ /* 0x000fe80000000200 */
[----:B------:R-:W-:Y:S03]  /*6230*/  LDSM.16.M88.4 R72, [R0+0x3800] ;  /* 0x003800000048783b */ /* 0x000fe60000000200 */
[----:B------:R-:W-:Y:S01]  /*6240*/  HMMA.16816.F32.BF16 R96, R16, R26, R96 ;  /* 0x0000001a1060723c */ /* 0x000fe20000041860 */
[----:B------:R-:W1:Y:S04]  /*6250*/  LDSM.16.M88.4 R24, [R108+0x5000] ;  /* 0x005000006c18783b */ /* 0x000e680000000200 */
[----:B------:R3:W4:Y:S03]  /*6260*/  LDSM.16.M88.4 R16, [R0+0x2000] ;  /* 0x002000000010783b */ /* 0x0007260000000200 */
[----:B------:R-:W-:Y:S01]  /*6270*/  HMMA.16816.F32.BF16 R60, R100, R90, R60 ;  /* 0x0000005a643c723c */ /* 0x000fe2000004183c */
[----:B------:R-:W2:Y:S04]  /*6280*/  LDSM.16.M88.4 R92, [R3+0x5400] ;  /* 0x00540000035c783b */ /* 0x000ea80000000200 */
[----:B------:R-:W2:Y:S04]  /*6290*/  LDSM.16.M88.4 R100, [R109+0x5000] ;  /* 0x005000006d64783b */ /* 0x000ea80000000200 */
[----:B------:R1:W2:Y:S04]  /*62a0*/  LDSM.16.M88.4 R88, [R3+0x5c00] ;  /* 0x005c00000358783b */ /* 0x0002a80000000200 */
[----:B---3--:R-:W3:Y:S01]  /*62b0*/  S2R R0, SR_TID.X ;  /* 0x0000000000007919 */ /* 0x008ee20000002100 */
[----:B-1----:R-:W-:Y:S01]  /*62c0*/  HMMA.16816.F32.BF16 R28, R24, R20, R28 ;  /* 0x00000014181c723c */ /* 0x002fe2000004181c */
[----:B---3--:R-:W-:-:S07]  /*62d0*/  IMAD.SHL.U32 R3, R0, 0x2, RZ ;  /* 0x0000000200037824 */ /* 0x008fce00078e00ff */
[C---:B----4-:R-:W-:Y:S08]  /*62e0*/  HMMA.16816.F32.BF16 R104, R24.reuse, R16, R104 ;  /* 0x000000101868723c */ /* 0x050ff00000041868 */
[C---:B------:R-:W-:Y:S08]  /*62f0*/  HMMA.16816.F32.BF16 R32, R24.reuse, R12, R32 ;  /* 0x0000000c1820723c */ /* 0x040ff00000041820 */
[----:B------:R-:W-:Y:S01]  /*6300*/  HMMA.16816.F32.BF16 R36, R24, R72, R36 ;  /* 0x000000481824723c */ /* 0x000fe20000041824 */
[----:B------:R-:W-:Y:S07]  /*6310*/  LDSM.16.M88.4 R24, [R110+0x5000] ;  /* 0x005000006e18783b */ /* 0x000fee0000000200 */
[C---:B--2---:R-:W-:Y:S08]  /*6320*/  HMMA.16816.F32.BF16 R40, R92.reuse, R16, R40 ;  /* 0x000000105c28723c */ /* 0x044ff00000041828 */
[C---:B------:R-:W-:Y:S08]  /*6330*/  HMMA.16816.F32.BF16 R44, R92.reuse, R20, R44 ;  /* 0x000000145c2c723c */ /* 0x040ff0000004182c */
[C---:B------:R-:W-:Y:S08]  /*6340*/  HMMA.16816.F32.BF16 R48, R92.reuse, R12, R48 ;  /* 0x0000000c5c30723c */ /* 0x040ff00000041830 */
[----:B------:R-:W-:Y:S01]  /*6350*/  HMMA.16816.F32.BF16 R52, R92, R72, R52 ;  /* 0x000000485c34723c */ /* 0x000fe20000041834 */
[----:B------:R-:W1:Y:S04]  /*6360*/  LDSM.16.M88.4 R92, [R111+0x5000] ;  /* 0x005000006f5c783b */ /* 0x000e680000000200 */
[----:B------:R-:W2:Y:S03]  /*6370*/  LDSM.16.M88.4 R108, [R116+0x5400] ;  /* 0x00540000746c783b */ /* 0x000ea60000000200 */
[C---:B------:R-:W-:Y:S08]  /*6380*/  HMMA.16816.F32.BF16 R56, R100.reuse, R16, R56 ;  /* 0x000000106438723c */ /* 0x040ff00000041838 */
[C---:B------:R-:W-:Y:S08]  /*6390*/  HMMA.16816.F32.BF16 R60, R100.reuse, R20, R60 ;  /* 0x00000014643c723c */ /* 0x040ff0000004183c */
[C---:B------:R-:W-:Y:S08]  /*63a0*/  HMMA.16816.F32.BF16 R64, R100.reuse, R12, R64 ;  /* 0x0000000c6440723c */ /* 0x040ff00000041840 */
[----:B------:R-:W-:Y:S01]  /*63b0*/  HMMA.16816.F32.BF16 R68, R100, R72, R68 ;  /* 0x000000486444723c */ /* 0x000fe20000041844 */
[----:B------:R-:W3:Y:S04]  /*63c0*/  LDSM.16.M88.4 R100, [R116+0x5c00] ;  /* 0x005c00007464783b */ /* 0x000ee80000000200 */
[----:B------:R-:W-:Y:S03]  /*63d0*/  BAR.SYNC.DEFER_BLOCKING 0x0 ;  /* 0x0000000000007b1d */ /* 0x000fe60000010000 */
[----:B------:R-:W-:Y:S07]  /*63e0*/  HMMA.16816.F32.BF16 R84, R88, R12, R84 ;  /* 0x0000000c5854723c */ /* 0x000fee0000041854 */
[----:B------:R-:W-:Y:S01]  /*63f0*/  LOP3.LUT R12, R119, 0x180, RZ, 0xc0, !PT ;  /* 0x00000180770c7812 */ /* 0x000fe200078ec0ff */
[----:B-1----:R-:W-:Y:S01]  /*6400*/  HMMA.16816.F32.BF16 R32, R92, R14, R32 ;  /* 0x0000000e5c20723c */ /* 0x002fe20000041820 */
[----:B------:R-:W-:-:S02]  /*6410*/  SHF.R.U32.HI R13, RZ, 0x4, R120 ;  /* 0x00000004ff0d7819 */ /* 0x000fc40000011678 */
[----:B------:R-:W-:Y:S02]  /*6420*/  LOP3.LUT R3, R12, 0x6, R3, 0xf8, !PT ;  /* 0x000000060c037812 */ /* 0x000fe400078ef803 */
[----:B------:R-:W-:-:S03]  /*6430*/  LOP3.LUT R13, R13, 0x38, RZ, 0xc0, !PT ;  /* 0x000000380d0d7812 */ /* 0x000fc600078ec0ff */
[C---:B------:R-:W-:Y:S01]  /*6440*/  HMMA.16816.F32.BF16 R104, R92.reuse, R18, R104 ;  /* 0x000000125c68723c */ /* 0x040fe20000041868 */
[----:B------:R-:W-:Y:S01]  /*6450*/  IMAD R12, R122, 0x20, R3 ;  /* 0x000000207a0c7824 */ /* 0x000fe200078e0203 */
[----:B------:R-:W-:Y:S01]  /*6460*/  @!PT LDS RZ, [RZ] ;  /* 0x00000000fffff984 */ /* 0x000fe20000000800 */
[----:B------:R-:W-:Y:S01]  /*6470*/  @!PT LDS RZ, [RZ] ;  /* 0x00000000fffff984 */ /* 0x000fe20000000800 */
[----:B------:R-:W-:Y:S01]  /*6480*/  @!PT LDS RZ, [RZ] ;  /* 0x00000000fffff984 */ /* 0x000fe20000000800 */
[----:B------:R1:W-:Y:S04]  /*6490*/  LDGSTS.E.BYPASS.128 [R2+0x5000], [R6.64+0x640], !PT ;  /* 0x0500064006027fae */ /* 0x0003e8000f901c44 */
[----:B------:R-:W-:Y:S02]  /*64a0*/  IADD3 R3, R12, 0x400, RZ ;  /* 0x000004000c037810 */ /* 0x000fe40007ffe0ff */
[----:B------:R-:W-:Y:S01]  /*64b0*/  HMMA.16816.F32.BF16 R28, R92, R22, R28 ;  /* 0x000000165c1c723c */ /* 0x000fe2000004181c */
[----:B------:R1:W-:Y:S01]  /*64c0*/  LDGSTS.E.BYPASS.128 [R2+0x5800], [R4.64+0x640], !PT ;  /* 0x0580064004027fae */ /* 0x0003e2000f901c44 */
[----:B------:R-:W-:-:S03]  /*64d0*/  SHF.R.U32.HI R3, RZ, 0x4, R3 ;  /* 0x00000004ff037819 */ /* 0x000fc60000011603 */
[----:B------:R-:W0:Y:S03]  /*64e0*/  LDGDEPBAR ;  /* 0x00000000000079af */ /* 0x000e260000000000 */
[----:B------:R-:W-:Y:S01]  /*64f0*/  HMMA.16816.F32.BF16 R36, R92, R74, R36 ;  /* 0x0000004a5c24723c */ /* 0x000fe20000041824 */
[----:B------:R1:W-:Y:S01]  /*6500*/  LDGSTS.E.BYPASS.128 [R2+0x2000], [R114.64+0x640], !PT ;  /* 0x0200064072027fae */ /* 0x0003e2000f901c44 */
[----:B------:R-:W-:-:S03]  /*6510*/  F2FP.BF16.PACK_AB R34, R35, R34 ;  /* 0x000000222322723e */ /* 0x000fc600000010ff */
[----:B------:R1:W-:Y:S03]  /*6520*/  LDGSTS.E.BYPASS.128 [R2+0x2800], [R10.64+0x640], !PT ;  /* 0x028006400a027fae */ /* 0x0003e6000f901c44 */
[----:B------:R-:W-:Y:S01]  /*6530*/  HMMA.16816.F32.BF16 R76, R88, R16, R76 ;  /* 0x00000010584c723c */ /* 0x000fe2000004184c */
[----:B------:R1:W-:Y:S01]  /*6540*/  LDGSTS.E.BYPASS.128 [R2+0x3000], [R8.64+0x640], !PT ;  /* 0x0300064008027fae */ /* 0x0003e2000f901c44 */
[----:B------:R-:W-:Y:S02]  /*6550*/  F2FP.BF16.PACK_AB R105, R105, R104 ;  /* 0x000000686969723e */ /* 0x000fe400000010ff */
[----:B------:R-:W-:Y:S01]  /*6560*/  F2FP.BF16.PACK_AB R106, R107, R106 ;  /* 0x0000006a6b6a723e */ /* 0x000fe200000010ff */
[----:B------:R1:W-:Y:S02]  /*6570*/  LDGSTS.E.BYPASS.128 [R2+0x3800], [R112.64+0x640], !PT ;  /* 0x0380064070027fae */ /* 0x0003e4000f901c44 */
[----:B------:R-:W-:Y:S01]  /*6580*/  LOP3.LUT R16, R120, 0x3f8, RZ, 0xc0, !PT ;  /* 0x000003f878107812 */ /* 0x000fe200078ec0ff */
[----:B------:R-:W-:Y:S01]  /*6590*/  HMMA.16816.F32.BF16 R64, R24, R14, R64 ;  /* 0x0000000e1840723c */ /* 0x000fe20000041840 */
[----:B------:R-:W0:Y:S01]  /*65a0*/  LDGDEPBAR ;  /* 0x00000000000079af */ /* 0x000e220000000000 */
[----:B------:R-:W-:-:S02]  /*65b0*/  F2FP.BF16.PACK_AB R29, R29, R28 ;  /* 0x0000001c1d1d723e */ /* 0x000fc400000010ff */
[----:B------:R-:W-:Y:S02]  /*65c0*/  F2FP.BF16.PACK_AB R30, R31, R30 ;  /* 0x0000001e1f1e723e */ /* 0x000fe400000010ff */
[----:B------:R-:W-:Y:S02]  /*65d0*/  LOP3.LUT R17, R16, 0x400, RZ, 0xfc, !PT ;  /* 0x0000040010117812 */ /* 0x000fe400078efcff */
[----:B--2---:R-:W-:Y:S01]  /*65e0*/  HMMA.16816.F32.BF16 R48, R108, R14, R48 ;  /* 0x0000000e6c30723c */ /* 0x004fe20000041830 */
[----:B------:R-:W-:Y:S02]  /*65f0*/  F2FP.BF16.PACK_AB R37, R37, R36 ;  /* 0x000000242525723e */ /* 0x000fe400000010ff */
[----:B------:R-:W-:Y:S02]  /*6600*/  F2FP.BF16.PACK_AB R38, R39, R38 ;  /* 0x000000262726723e */ /* 0x000fe400000010ff */
[----:B------:R-:W-:-:S03]  /*6610*/  SHF.R.U32.HI R17, RZ, 0x4, R17 ;  /* 0x00000004ff117819 */ /* 0x000fc60000011611 */
[----:B---3--:R-:W-:Y:S01]  /*6620*/  HMMA.16816.F32.BF16 R84, R100, R14, R84 ;  /* 0x0000000e6454723c */ /* 0x008fe20000041854 */
[----:B------:R-:W-:-:S06]  /*6630*/  LOP3.LUT R17, R17, 0x78, RZ, 0xc0, !PT ;  /* 0x0000007811117812 */ /* 0x000fcc00078ec0ff */
[----:B------:R-:W-:Y:S01]  /*6640*/  SHF.R.U32.HI R15, RZ, 0x4, R0 ;  /* 0x00000004ff0f7819 */ /* 0x000fe20000011600 */
[----:B------:R-:W-:Y:S01]  /*6650*/  IMAD.IADD R0, R16, 0x1, R13 ;  /* 0x0000000110007824 */ /* 0x000fe200078e020d */
[----:B------:R-:W-:-:S04]  /*6660*/  DEPBAR.LE SB0, 0x0 ;  /* 0x000080000000791a */ /* 0x000fc80000000000 */
[----:B------:R-:W-:Y:S01]  /*6670*/  LOP3.LUT R13, R121, R12, RZ, 0xfc, !PT ;  /* 0x0000000c790d7212 */ /* 0x000fe200078efcff */
[----:B------:R-:W-:Y:S01]  /*6680*/  HMMA.16816.F32.BF16 R40, R108, R18, R40 ;  /* 0x000000126c28723c */ /* 0x000fe20000041828 */
[----:B------:R-:W-:Y:S01]  /*6690*/  LOP3.LUT R14, R3, 0x78, RZ, 0xc0, !PT ;  /* 0x00000078030e7812 */ /* 0x000fe200078ec0ff */
[----:B------:R-:W-:Y:S01]  /*66a0*/  IMAD.IADD R3, R16, 0x1, R17 ;  /* 0x0000000110037824 */ /* 0x000fe200078e0211 */
[----:B------:R-:W-:Y:S01]  /*66b0*/  SGXT.U32 R15, R15, 0x3 ;  /* 0x000000030f0f781a */ /* 0x000fe20000000000 */
[----:B------:R-:W-:Y:S01]  /*66c0*/  IMAD.SHL.U32 R28, R0, 0x2, RZ ;  /* 0x00000002001c7824 */ /* 0x000fe200078e00ff */
[----:B------:R-:W-:Y:S01]  /*66d0*/  BAR.SYNC.DEFER_BLOCKING 0x0 ;  /* 0x0000000000007b1d */ /* 0x000fe20000010000 */
[----:B------:R-:W-:Y:S01]  /*66e0*/  LEA.HI R12, R12, R13, RZ, 0x1c ;  /* 0x0000000d0c0c7211 */ /* 0x000fe200078fe0ff */
[----:B------:R-:W-:Y:S01]  /*66f0*/  IMAD.IADD R13, R13, 0x1, R14 ;  /* 0x000000010d0d7824 */ /* 0x000fe200078e020e */
[----:B------:R-:W-:Y:S01]  /*6700*/  LOP3.LUT R118, R15, R118, RZ, 0xfc, !PT ;  /* 0x000000760f767212 */ /* 0x000fe200078efcff */
[----:B------:R-:W-:Y:S01]  /*6710*/  HMMA.16816.F32.BF16 R80, R88, R20, R80 ;  /* 0x000000145850723c */ /* 0x000fe20000041850 */
[----:B------:R-:W-:Y:S01]  /*6720*/  F2FP.BF16.PACK_AB R15, R33, R32 ;  /* 0x00000020210f723e */ /* 0x000fe200000010ff */
[----:B------:R-:W-:Y:S01]  /*6730*/  IMAD.SHL.U32 R32, R12, 0x2, RZ ;  /* 0x000000020c207824 */ /* 0x000fe200078e00ff */
[----:B------:R-:W-:Y:S01]  /*6740*/  F2FP.BF16.PACK_AB R49, R49, R48 ;  /* 0x000000303131723e */ /* 0x000fe200000010ff */
[----:B------:R-:W-:Y:S01]  /*6750*/  IMAD.SHL.U32 R33, R13, 0x2, RZ ;  /* 0x000000020d217824 */ /* 0x000fe200078e00ff */
[----:B------:R-:W-:Y:S01]  /*6760*/  F2FP.BF16.PACK_AB R50, R51, R50 ;  /* 0x000000323332723e */ /* 0x000fe200000010ff */
[----:B------:R-:W-:Y:S01]  /*6770*/  IMAD R117, R118, 0xc00, R117 ;  /* 0x00000c0076757824 */ /* 0x000fe200078e0275 */
[----:B------:R-:W-:Y:S01]  /*6780*/  F2FP.BF16.PACK_AB R65, R65, R64 ;  /* 0x000000404141723e */ /* 0x000fe200000010ff */
[----:B------:R-:W-:Y:S01]  /*6790*/  HMMA.16816.F32.BF16 R44, R108, R22, R44 ;  /* 0x000000166c2c723c */ /* 0x000fe2000004182c */
[----:B------:R-:W-:-:S02]  /*67a0*/  F2FP.BF16.PACK_AB R66, R67, R66 ;  /* 0x000000424342723e */ /* 0x000fc400000010ff */
[----:B------:R-:W-:Y:S02]  /*67b0*/  F2FP.BF16.PACK_AB R85, R85, R84 ;  /* 0x000000545555723e */ /* 0x000fe400000010ff */
[----:B------:R-:W-:Y:S02]  /*67c0*/  F2FP.BF16.PACK_AB R86, R87, R86 ;  /* 0x000000565756723e */ /* 0x000fe400000010ff */
[----:B------:R-:W-:Y:S01]  /*67d0*/  F2FP.BF16.PACK_AB R41, R41, R40 ;  /* 0x000000282929723e */ /* 0x000fe200000010ff */
[----:B------:R-:W-:Y:S01]  /*67e0*/  IMAD.SHL.U32 R40, R3, 0x2, RZ ;  /* 0x0000000203287824 */ /* 0x000fe200078e00ff */
[C---:B------:R-:W-:Y:S01]  /*67f0*/  HMMA.16816.F32.BF16 R56, R24.reuse, R18, R56 ;  /* 0x000000121838723c */ /* 0x040fe20000041838 */
[----:B------:R-:W-:Y:S01]  /*6800*/  F2FP.BF16.PACK_AB R42, R43, R42 ;  /* 0x0000002a2b2a723e */ /* 0x000fe200000010ff */
[----:B------:R-:W-:Y:S01]  /*6810*/  STS [R32], R105 ;  /* 0x0000006920007388 */ /* 0x000fe20000000800 */
[C---:B------:R-:W-:Y:S02]  /*6820*/  LOP3.LUT R0, R118.reuse, 0x8, RZ, 0xfc, !PT ;  /* 0x0000000876007812 */ /* 0x040fe400078efcff */
[C---:B------:R-:W-:Y:S01]  /*6830*/  ISETP.LT.AND P1, PT, R118.reuse, 0x4d, !P0 ;  /* 0x0000004d7600780c */ /* 0x040fe20004721270 */
[----:B------:R-:W-:Y:S02]  /*6840*/  STS [R33+0x800], R106 ;  /* 0x0008006a21007388 */ /* 0x000fe40000000800 */
[----:B------:R-:W-:Y:S01]  /*6850*/  HMMA.16816.F32.BF16 R60, R24, R22, R60 ;  /* 0x00000016183c723c */ /* 0x000fe2000004183c */
[C---:B------:R-:W-:Y:S01]  /*6860*/  LOP3.LUT R3, R118.reuse, 0x10, RZ, 0xfc, !PT ;  /* 0x0000001076037812 */ /* 0x040fe200078efcff */
[----:B------:R-:W-:Y:S01]  /*6870*/  STS [R32+0x40], R29 ;  /* 0x0000401d20007388 */ /* 0x000fe20000000800 */
[----:B-1----:R-:W-:-:S02]  /*6880*/  LOP3.LUT R2, R118, 0x18, RZ, 0xfc, !PT ;  /* 0x0000001876027812 */ /* 0x002fc400078efcff */
[----:B------:R-:W-:Y:S01]  /*6890*/  ISETP.LT.AND P6, PT, R0, 0x4d, !P0 ;  /* 0x0000004d0000780c */ /* 0x000fe200047c1270 */
[----:B------:R-:W-:Y:S02]  /*68a0*/  STS [R33+0x840], R30 ;  /* 0x0008401e21007388 */ /* 0x000fe40000000800 */
[----:B------:R-:W-:Y:S01]  /*68b0*/  HMMA.16816.F32.BF16 R68, R24, R74, R68 ;  /* 0x0000004a1844723c */ /* 0x000fe20000041844 */
[----:B------:R-:W-:Y:S01]  /*68c0*/  F2FP.BF16.PACK_AB R45, R45, R44 ;  /* 0x0000002c2d2d723e */ /* 0x000fe200000010ff */
[----:B------:R-:W-:Y:S01]  /*68d0*/  STS [R32+0x80], R15 ;  /* 0x0000800f20007388 */ /* 0x000fe20000000800 */
[----:B------:R-:W-:Y:S02]  /*68e0*/  F2FP.BF16.PACK_AB R46, R47, R46 ;  /* 0x0000002e2f2e723e */ /* 0x000fe400000010ff */
[----:B------:R-:W-:Y:S01]  /*68f0*/  LOP3.LUT R0, R118, 0x20, RZ, 0xfc, !PT ;  /* 0x0000002076007812 */ /* 0x000fe200078efcff */
[----:B------:R1:W-:Y:S02]  /*6900*/  STS [R33+0x880], R34 ;  /* 0x0008802221007388 */ /* 0x0003e40000000800 */
[----:B------:R-:W-:Y:S01]  /*6910*/  HMMA.16816.F32.BF16 R80, R100, R22, R80 ;  /* 0x000000166450723c */ /* 0x000fe20000041850 */
[----:B------:R-:W-:Y:S01]  /*6920*/  F2FP.BF16.PACK_AB R57, R57, R56 ;  /* 0x000000383939723e */ /* 0x000fe200000010ff */
[----:B------:R-:W-:Y:S01]  /*6930*/  STS [R32+0xc0], R37 ;  /* 0x0000c02520007388 */ /* 0x000fe20000000800 */
[----:B------:R-:W-:-:S02]  /*6940*/  F2FP.BF16.PACK_AB R58, R59, R58 ;  /* 0x0000003a3b3a723e */ /* 0x000fc400000010ff */
[----:B------:R-:W-:Y:S01]  /*6950*/  ISETP.LT.AND P5, PT, R3, 0x4d, !P0 ;  /* 0x0000004d0300780c */ /* 0x000fe200047a1270 */
[----:B------:R2:W-:Y:S02]  /*6960*/  STS [R33+0x8c0], R38 ;  /* 0x0008c02621007388 */ /* 0x0005e40000000800 */
[----:B------:R-:W-:Y:S01]  /*6970*/  HMMA.16816.F32.BF16 R52, R108, R74, R52 ;  /* 0x0000004a6c34723c */ /* 0x000fe20000041834 */
[----:B------:R-:W-:Y:S01]  /*6980*/  F2FP.BF16.PACK_AB R61, R61, R60 ;  /* 0x0000003c3d3d723e */ /* 0x000fe200000010ff */
[----:B------:R-:W-:Y:S01]  /*6990*/  BAR.SYNC.DEFER_BLOCKING 0x0 ;  /* 0x0000000000007b1d */ /* 0x000fe20000010000 */
[----:B------:R-:W-:Y:S02]  /*69a0*/  F2FP.BF16.PACK_AB R62, R63, R62 ;  /* 0x0000003e3f3e723e */ /* 0x000fe400000010ff */
[----:B------:R-:W-:-:S03]  /*69b0*/  ISETP.LT.AND P4, PT, R2, 0x4d, !P0 ;  /* 0x0000004d0200780c */ /* 0x000fc60004781270 */
[----:B------:R-:W-:Y:S01]  /*69c0*/  F2FP.BF16.PACK_AB R69, R69, R68 ;  /* 0x000000444545723e */ /* 0x000fe200000010ff */
[----:B------:R-:W-:Y:S01]  /*69d0*/  HMMA.16816.F32.BF16 R96, R88, R72, R96 ;  /* 0x000000485860723c */ /* 0x000fe20000041860 */
[----:B------:R-:W-:Y:S02]  /*69e0*/  F2FP.BF16.PACK_AB R70, R71, R70 ;  /* 0x000000464746723e */ /* 0x000fe400000010ff */
[----:B-1----:R-:W-:Y:S02]  /*69f0*/  LOP3.LUT R34, R118, 0x28, RZ, 0xfc, !PT ;  /* 0x0000002876227812 */ /* 0x002fe400078efcff */
[----:B------:R-:W-:Y:S02]  /*6a00*/  ISETP.LT.AND P3, PT, R0, 0x4d, !P0 ;  /* 0x0000004d0000780c */ /* 0x000fe40004761270 */
[----:B------:R-:W-:Y:S01]  /*6a10*/  F2FP.BF16.PACK_AB R81, R81, R80 ;  /* 0x000000505151723e */ /* 0x000fe200000010ff */
[----:B------:R-:W-:Y:S01]  /*6a20*/  HMMA.16816.F32.BF16 R76, R100, R18, R76 ;  /* 0x00000012644c723c */ /* 0x000fe2000004184c */
[----:B------:R-:W-:-:S02]  /*6a30*/  F2FP.BF16.PACK_AB R82, R83, R82 ;  /* 0x000000525352723e */ /* 0x000fc400000010ff */
[C---:B------:R-:W-:Y:S02]  /*6a40*/  LOP3.LUT R0, R118.reuse, 0x30, RZ, 0xfc, !PT ;  /* 0x0000003076007812 */ /* 0x040fe400078efcff */
[----:B------:R-:W-:Y:S02]  /*6a50*/  LOP3.LUT R118, R118, 0x38, RZ, 0xfc, !PT ;  /* 0x0000003876767812 */ /* 0x000fe400078efcff */
[----:B------:R-:W-:Y:S02]  /*6a60*/  F2FP.BF16.PACK_AB R53, R53, R52 ;  /* 0x000000343535723e */ /* 0x000fe400000010ff */
[----:B------:R-:W-:Y:S01]  /*6a70*/  F2FP.BF16.PACK_AB R54, R55, R54 ;  /* 0x000000363736723e */ /* 0x000fe200000010ff */
[----:B------:R-:W1:Y:S01]  /*6a80*/  LDS.128 R20, [R28] ;  /* 0x000000001c147984 */ /* 0x000e620000000c00 */
[----:B------:R-:W-:Y:S02]  /*6a90*/  ISETP.LT.AND P2, PT, R34, 0x4d, !P0 ;  /* 0x0000004d2200780c */ /* 0x000fe40004741270 */
[C---:B------:R-:W-:Y:S01]  /*6aa0*/  IADD3 R34, R117.reuse, 0xc000, RZ ;  /* 0x0000c00075227810 */ /* 0x040fe20007ffe0ff */
[----:B------:R-:W3:Y:S01]  /*6ab0*/  LDS.128 R24, [R40+0x800] ;  /* 0x0008000028187984 */ /* 0x000ee20000000c00 */
[C---:B------:R-:W-:Y:S01]  /*6ac0*/  IADD3 R36, R117.reuse, 0x12000, RZ ;  /* 0x0001200075247810 */ /* 0x040fe20007ffe0ff */
[----:B------:R-:W-:Y:S01]  /*6ad0*/  HMMA.16816.F32.BF16 R96, R100, R74, R96 ;  /* 0x0000004a6460723c */ /* 0x000fe20000041860 */
[C---:B--2---:R-:W-:Y:S01]  /*6ae0*/  IADD3 R38, R117.reuse, 0x1e000, RZ ;  /* 0x0001e00075267810 */ /* 0x044fe20007ffe0ff */
[----:B------:R-:W-:Y:S01]  /*6af0*/  BAR.SYNC.DEFER_BLOCKING 0x0 ;  /* 0x0000000000007b1d */ /* 0x000fe20000010000 */
[----:B------:R-:W-:-:S05]  /*6b00*/  IADD3 R39, R117, 0x24000, RZ ;  /* 0x0002400075277810 */ /* 0x000fca0007ffe0ff */
[----:B------:R-:W-:Y:S02]  /*6b10*/  F2FP.BF16.PACK_AB R77, R77, R76 ;  /* 0x0000004c4d4d723e */ /* 0x000fe400000010ff */
[----:B------:R-:W-:-:S14]  /*6b20*/  F2FP.BF16.PACK_AB R78, R79, R78 ;  /* 0x0000004e4f4e723e */ /* 0x000fdc00000010ff */
[----:B------:R-:W-:Y:S01]  /*6b30*/  F2FP.BF16.PACK_AB R97, R97, R96 ;  /* 0x000000606161723e */ /* 0x000fe200000010ff */
[----:B------:R-:W-:Y:S01]  /*6b40*/  STS [R32], R41 ;  /* 0x0000002920007388 */ /* 0x000fe20000000800 */
[----:B------:R-:W-:-:S03]  /*6b50*/  F2FP.BF16.PACK_AB R98, R99, R98 ;  /* 0x000000626362723e */ /* 0x000fc600000010ff */
[----:B------:R-:W-:Y:S04]  /*6b60*/  STS [R33+0x800], R42 ;  /* 0x0008002a21007388 */ /* 0x000fe80000000800 */
[----:B------:R2:W-:Y:S04]  /*6b70*/  STS [R32+0x40], R45 ;  /* 0x0000402d20007388 */ /* 0x0005e80000000800 */
[----:B------:R-:W-:Y:S04]  /*6b80*/  STS [R33+0x840], R46 ;  /* 0x0008402e21007388 */ /* 0x000fe80000000800 */
[----:B------:R-:W-:Y:S01]  /*6b90*/  STS [R32+0x80], R49 ;  /* 0x0000803120007388 */ /* 0x000fe20000000800 */
[----:B--2---:R-:W-:-:S03]  /*6ba0*/  IMAD.MOV.U32 R45, RZ, RZ, 0x2 ;  /* 0x00000002ff2d7424 */ /* 0x004fc600078e00ff */
[----:B------:R-:W-:Y:S01]  /*6bb0*/  STS [R33+0x880], R50 ;  /* 0x0008803221007388 */ /* 0x000fe20000000800 */
[----:B------:R-:W-:-:S03]  /*6bc0*/  IMAD.WIDE R2, R117, R45, c[0x0][0x170] ;  /* 0x00005c0075027625 */ /* 0x000fc600078e022d */
[----:B------:R-:W-:Y:S01]  /*6bd0*/  STS [R32+0xc0], R53 ;  /* 0x0000c03520007388 */ /* 0x000fe20000000800 */
[----:B------:R-:W-:-:S03]  /*6be0*/  IMAD.WIDE R34, R34, R45, c[0x0][0x170] ;  /* 0x00005c0022227625 */ /* 0x000fc600078e022d */
[----:B------:R-:W-:Y:S01]  /*6bf0*/  STS [R33+0x8c0], R54 ;  /* 0x0008c03621007388 */ /* 0x000fe20000000800 */
[----:B------:R-:W-:-:S03]  /*6c00*/  IMAD.WIDE R36, R36, R45, c[0x0][0x170] ;  /* 0x00005c0024247625 */ /* 0x000fc600078e022d */
[----:B------:R-:W-:Y:S06]  /*6c10*/  BAR.SYNC.DEFER_BLOCKING 0x0 ;  /* 0x0000000000007b1d */ /* 0x000fec0000010000 */
[----:B------:R-:W2:Y:S04]  /*6c20*/  LDS.128 R4, [R28] ;  /* 0x000000001c047984 */ /* 0x000ea80000000c00 */
[----:B------:R-:W4:Y:S04]  /*6c30*/  LDS.128 R8, [R40+0x800] ;  /* 0x0008000028087984 */ /* 0x000f280000000c00 */
[----:B------:R-:W-:Y:S06]  /*6c40*/  BAR.SYNC.DEFER_BLOCKING 0x0 ;  /* 0x0000000000007b1d */ /* 0x000fec0000010000 */
[----:B------:R-:W-:Y:S04]  /*6c50*/  STS [R32], R57 ;  /* 0x0000003920007388 */ /* 0x000fe80000000800 */
[----:B------:R-:W-:Y:S04]  /*6c60*/  STS [R33+0x800], R58 ;  /* 0x0008003a21007388 */ /* 0x000fe80000000800 */
[----:B------:R-:W-:Y:S04]  /*6c70*/  STS [R32+0x40], R61 ;  /* 0x0000403d20007388 */ /* 0x000fe80000000800 */
[----:B------:R-:W-:Y:S04]  /*6c80*/  STS [R33+0x840], R62 ;  /* 0x0008403e21007388 */ /* 0x000fe80000000800 */
[----:B------:R-:W-:Y:S04]  /*6c90*/  STS [R32+0x80], R65 ;  /* 0x0000804120007388 */ /* 0x000fe80000000800 */
[----:B------:R-:W-:Y:S04]  /*6ca0*/  STS [R33+0x880], R66 ;  /* 0x0008804221007388 */ /* 0x000fe80000000800 */
[----:B------:R-:W-:Y:S04]  /*6cb0*/  STS [R32+0xc0], R69 ;  /* 0x0000c04520007388 */ /* 0x000fe80000000800 */
[----:B------:R-:W-:Y:S04]  /*6cc0*/  STS [R33+0x8c0], R70 ;  /* 0x0008c04621007388 */ /* 0x000fe80000000800 */
[----:B------:R-:W-:Y:S06]  /*6cd0*/  BAR.SYNC.DEFER_BLOCKING 0x0 ;  /* 0x0000000000007b1d */ /* 0x000fec0000010000 */
[----:B------:R-:W1:Y:S04]  /*6ce0*/  LDS.128 R12, [R28] ;  /* 0x000000001c0c7984 */ /* 0x000e680000000c00 */
[----:B------:R-:W1:Y:S04]  /*6cf0*/  LDS.128 R16, [R40+0x800] ;  /* 0x0008000028107984 */ /* 0x000e680000000c00 */
[----:B------:R-:W-:Y:S06]  /*6d00*/  BAR.SYNC.DEFER_BLOCKING 0x0 ;  /* 0x0000000000007b1d */ /* 0x000fec0000010000 */
[----:B------:R-:W-:Y:S04]  /*6d10*/  STS [R32], R77 ;  /* 0x0000004d20007388 */ /* 0x000fe80000000800 */
[----:B------:R-:W-:Y:S04]  /*6d20*/  STS [R33+0x800], R78 ;  /* 0x0008004e21007388 */ /* 0x000fe80000000800 */
[----:B------:R-:W-:Y:S04]  /*6d30*/  STS [R32+0x40], R81 ;  /* 0x0000405120007388 */ /* 0x000fe80000000800 */
[----:B------:R-:W-:Y:S04]  /*6d40*/  STS [R33+0x840], R82 ;  /* 0x0008405221007388 */ /* 0x000fe80000000800 */
[----:B------:R-:W-:Y:S04]  /*6d50*/  STS [R32+0x80], R85 ;  /* 0x0000805520007388 */ /* 0x000fe80000000800 */
[----:B------:R-:W-:Y:S04]  /*6d60*/  STS [R33+0x880], R86 ;  /* 0x0008805621007388 */ /* 0x000fe80000000800 */
[----:B------:R1:W-:Y:S04]  /*6d70*/  STS [R32+0xc0], R97 ;  /* 0x0000c06120007388 */ /* 0x0003e80000000800 */
[----:B------:R2:W-:Y:S04]  /*6d80*/  STS [R33+0x8c0], R98 ;  /* 0x0008c06221007388 */ /* 0x0005e80000000800 */
[----:B------:R-:W-:Y:S01]  /*6d90*/  BAR.SYNC.DEFER_BLOCKING 0x0 ;  /* 0x0000000000007b1d */ /* 0x000fe20000010000 */
[----:B-1----:R-:W-:-:S05]  /*6da0*/  IADD3 R32, R117, 0x6000, RZ ;  /* 0x0000600075207810 */ /* 0x002fca0007ffe0ff */
[----:B--2---:R-:W-:Y:S01]  /*6db0*/  IMAD.WIDE R32, R32, R45, c[0x0][0x170] ;  /* 0x00005c0020207625 */ /* 0x004fe200078e022d */
[----:B------:R-:W1:Y:S04]  /*6dc0*/  LDS.128 R28, [R28] ;  /* 0x000000001c1c7984 */ /* 0x000e680000000c00 */
[----:B------:R2:W-:Y:S01]  /*6dd0*/  @P1 STG.E.128 [R2.64], R20 ;  /* 0x0000001402001986 */ /* 0x0005e2000c101d04 */
[----:B------:R-:W-:Y:S02]  /*6de0*/  ISETP.LT.AND P1, PT, R0, 0x4d, !P0 ;  /* 0x0000004d0000780c */ /* 0x000fe40004721270 */
[----:B------:R-:W-:Y:S01]  /*6df0*/  ISETP.LT.AND P0, PT, R118, 0x4d, !P0 ;  /* 0x0000004d7600780c */ /* 0x000fe20004701270 */
[----:B---3--:R3:W-:Y:S01]  /*6e00*/  @P6 STG.E.128 [R32.64], R24 ;  /* 0x0000001820006986 */ /* 0x0087e2000c101d04 */
[----:B------:R-:W-:-:S03]  /*6e10*/  IADD3 R0, R117, 0x18000, RZ ;  /* 0x0001800075007810 */ /* 0x000fc60007ffe0ff */
[----:B------:R3:W-:Y:S04]  /*6e20*/  @P5 STG.E.128 [R34.64], R4 ;  /* 0x0000000422005986 */ /* 0x0007e8000c101d04 */
[----:B----4-:R3:W-:Y:S01]  /*6e30*/  @P4 STG.E.128 [R36.64], R8 ;  /* 0x0000000824004986 */ /* 0x0107e2000c101d04 */
[----:B--2---:R-:W-:-:S04]  /*6e40*/  IMAD.WIDE R2, R0, R45, c[0x0][0x170] ;  /* 0x00005c0000027625 */ /* 0x004fc800078e022d */
[-C--:B------:R-:W-:Y:S01]  /*6e50*/  IMAD.WIDE R20, R38, R45.reuse, c[0x0][0x170] ;  /* 0x00005c0026147625 */ /* 0x080fe200078e022d */
[----:B------:R3:W-:Y:S03]  /*6e60*/  @P3 STG.E.128 [R2.64], R12 ;  /* 0x0000000c02003986 */ /* 0x0007e6000c101d04 */
[----:B------:R-:W-:Y:S01]  /*6e70*/  IMAD.WIDE R22, R39, R45, c[0x0][0x170] ;  /* 0x00005c0027167625 */ /* 0x000fe200078e022d */
[----:B------:R3:W-:Y:S04]  /*6e80*/  @P2 STG.E.128 [R20.64], R16 ;  /* 0x0000001014002986 */ /* 0x0007e8000c101d04 */
[----:B-1----:R3:W-:Y:S01]  /*6e90*/  @P1 STG.E.128 [R22.64], R28 ;  /* 0x0000001c16001986 */ /* 0x0027e2000c101d04 */
[----:B------:R-:W-:Y:S05]  /*6ea0*/  @!P0 EXIT ;  /* 0x000000000000894d */ /* 0x000fea0003800000 */
[----:B------:R-:W1:Y:S01]  /*6eb0*/  LDS.128 R40, [R40+0x800] ;  /* 0x0008000028287984 */ /* 0x000e620000000c00 */
[----:B---3--:R-:W-:-:S05]  /*6ec0*/  IADD3 R2, R117, 0x2a000, RZ ;  /* 0x0002a00075027810 */ /* 0x008fca0007ffe0ff */
[----:B------:R-:W-:-:S05]  /*6ed0*/  IMAD.WIDE R2, R2, R45, c[0x0][0x170] ;  /* 0x00005c0002027625 */ /* 0x000fca00078e022d */
[----:B-1----:R-:W-:Y:S01]  /*6ee0*/  STG.E.128 [R2.64], R40 ;  /* 0x0000002802007986 */ /* 0x002fe2000c101d04 */
[----:B------:R-:W-:Y:S05]  /*6ef0*/  EXIT ;  /* 0x000000000000794d */ /* 0x000fea0003800000 */
.L_x_0:
[----:B------:R-:W-:-:S00]  /*6f00*/  BRA `(.L_x_0) ;  /* 0xfffffff000007947 */ /* 0x000fc0000383ffff */
[----:B------:R-:W-:-:S00]  /*6f10*/  NOP ;  /* 0x0000000000007918 */ /* 0x000fc00000000000 */
        /* <DEDUP_REMOVED lines=14> */
.L_x_1:


//--------------------- .nv.shared.triton_mm      --------------------------
	.section	.nv.shared.triton_mm,"aw",@nobits
	.sectionflags	@""
	.align	16
